//
// Generated by NVIDIA NVVM Compiler
//
// Compiler Build ID: CL-36424714
// Cuda compilation tools, release 13.0, V13.0.88
// Based on NVVM 20.0.0
//

.version 9.0
.target sm_100
.address_size 64

	// .globl	_Z11cavity_flowPdS_S_S_S_S_S_dddddii
.func  (.param .b64 func_retval0) __internal_accurate_pow
(
	.param .b64 __internal_accurate_pow_param_0
)
;

.visible .entry _Z11cavity_flowPdS_S_S_S_S_S_dddddii(
	.param .u64 .ptr .align 1 _Z11cavity_flowPdS_S_S_S_S_S_dddddii_param_0,
	.param .u64 .ptr .align 1 _Z11cavity_flowPdS_S_S_S_S_S_dddddii_param_1,
	.param .u64 .ptr .align 1 _Z11cavity_flowPdS_S_S_S_S_S_dddddii_param_2,
	.param .u64 .ptr .align 1 _Z11cavity_flowPdS_S_S_S_S_S_dddddii_param_3,
	.param .u64 .ptr .align 1 _Z11cavity_flowPdS_S_S_S_S_S_dddddii_param_4,
	.param .u64 .ptr .align 1 _Z11cavity_flowPdS_S_S_S_S_S_dddddii_param_5,
	.param .u64 .ptr .align 1 _Z11cavity_flowPdS_S_S_S_S_S_dddddii_param_6,
	.param .f64 _Z11cavity_flowPdS_S_S_S_S_S_dddddii_param_7,
	.param .f64 _Z11cavity_flowPdS_S_S_S_S_S_dddddii_param_8,
	.param .f64 _Z11cavity_flowPdS_S_S_S_S_S_dddddii_param_9,
	.param .f64 _Z11cavity_flowPdS_S_S_S_S_S_dddddii_param_10,
	.param .f64 _Z11cavity_flowPdS_S_S_S_S_S_dddddii_param_11,
	.param .u32 _Z11cavity_flowPdS_S_S_S_S_S_dddddii_param_12,
	.param .u32 _Z11cavity_flowPdS_S_S_S_S_S_dddddii_param_13
)
{
	.reg .pred 	%p<120>;
	.reg .b32 	%r<119>;
	.reg .b64 	%rd<66>;
	.reg .b64 	%fd<294>;

	ld.param.u64 	%rd18, [_Z11cavity_flowPdS_S_S_S_S_S_dddddii_param_0];
	ld.param.u64 	%rd19, [_Z11cavity_flowPdS_S_S_S_S_S_dddddii_param_1];
	ld.param.u64 	%rd20, [_Z11cavity_flowPdS_S_S_S_S_S_dddddii_param_2];
	ld.param.u64 	%rd21, [_Z11cavity_flowPdS_S_S_S_S_S_dddddii_param_3];
	ld.param.u64 	%rd22, [_Z11cavity_flowPdS_S_S_S_S_S_dddddii_param_5];
	ld.param.u64 	%rd17, [_Z11cavity_flowPdS_S_S_S_S_S_dddddii_param_6];
	ld.param.f64 	%fd51, [_Z11cavity_flowPdS_S_S_S_S_S_dddddii_param_7];
	ld.param.f64 	%fd52, [_Z11cavity_flowPdS_S_S_S_S_S_dddddii_param_8];
	ld.param.f64 	%fd53, [_Z11cavity_flowPdS_S_S_S_S_S_dddddii_param_9];
	ld.param.f64 	%fd54, [_Z11cavity_flowPdS_S_S_S_S_S_dddddii_param_10];
	ld.param.u32 	%r19, [_Z11cavity_flowPdS_S_S_S_S_S_dddddii_param_12];
	ld.param.u32 	%r20, [_Z11cavity_flowPdS_S_S_S_S_S_dddddii_param_13];
	cvta.to.global.u64 	%rd1, %rd20;
	cvta.to.global.u64 	%rd2, %rd22;
	cvta.to.global.u64 	%rd3, %rd21;
	cvta.to.global.u64 	%rd4, %rd19;
	cvta.to.global.u64 	%rd5, %rd18;
	mov.u32 	%r21, %ctaid.x;
	mov.u32 	%r22, %ntid.x;
	mov.u32 	%r23, %tid.x;
	mad.lo.s32 	%r1, %r21, %r22, %r23;
	mul.lo.s32 	%r2, %r20, %r20;
	setp.gt.s32 	%p3, %r1, %r2;
	@%p3 bra 	$L__BB0_74;
	setp.lt.s32 	%p4, %r1, %r20;
	mov.b32 	%r117, 1;
	@%p4 bra 	$L__BB0_20;
	sub.s32 	%r26, %r2, %r20;
	setp.ge.s32 	%p5, %r1, %r26;
	mov.b32 	%r117, 2;
	@%p5 bra 	$L__BB0_20;
	rem.s32 	%r28, %r1, %r20;
	setp.eq.s32 	%p6, %r28, 0;
	mov.b32 	%r117, 3;
	@%p6 bra 	$L__BB0_20;
	add.s32 	%r30, %r1, 1;
	rem.s32 	%r31, %r30, %r20;
	setp.eq.s32 	%p7, %r31, 0;
	mov.b32 	%r117, 4;
	@%p7 bra 	$L__BB0_20;
	rcp.rn.f64 	%fd56, %fd53;
	mul.wide.s32 	%rd23, %r1, 8;
	add.s64 	%rd6, %rd5, %rd23;
	ld.global.f64 	%fd57, [%rd6];
	ld.global.f64 	%fd58, [%rd6+-8];
	sub.f64 	%fd59, %fd57, %fd58;
	add.f64 	%fd1, %fd51, %fd51;
	div.rn.f64 	%fd60, %fd59, %fd1;
	add.s32 	%r32, %r1, %r20;
	mul.wide.s32 	%rd24, %r32, 8;
	add.s64 	%rd25, %rd4, %rd24;
	ld.global.f64 	%fd61, [%rd25];
	sub.s32 	%r3, %r1, %r20;
	mul.wide.s32 	%rd26, %r3, 8;
	add.s64 	%rd7, %rd4, %rd26;
	ld.global.f64 	%fd62, [%rd7];
	sub.f64 	%fd63, %fd61, %fd62;
	add.f64 	%fd2, %fd52, %fd52;
	div.rn.f64 	%fd3, %fd63, %fd2;
	add.f64 	%fd64, %fd60, %fd3;
	mul.f64 	%fd4, %fd56, %fd64;
	ld.global.f64 	%fd65, [%rd6+8];
	sub.f64 	%fd66, %fd65, %fd58;
	div.rn.f64 	%fd5, %fd66, %fd1;
	{
	.reg .b32 %temp; 
	mov.b64 	{%temp, %r4}, %fd5;
	}
	mov.f64 	%fd67, 0d4000000000000000;
	{
	.reg .b32 %temp; 
	mov.b64 	{%temp, %r33}, %fd67;
	}
	and.b32  	%r6, %r33, 2146435072;
	setp.eq.s32 	%p8, %r6, 1062207488;
	abs.f64 	%fd6, %fd5;
	{ // callseq 0, 0
	.param .b64 param0;
	st.param.f64 	[param0], %fd6;
	.param .b64 retval0;
	call.uni (retval0), 
	__internal_accurate_pow, 
	(
	param0
	);
	ld.param.f64 	%fd68, [retval0];
	} // callseq 0
	setp.lt.s32 	%p9, %r4, 0;
	neg.f64 	%fd70, %fd68;
	selp.f64 	%fd71, %fd70, %fd68, %p8;
	selp.f64 	%fd287, %fd71, %fd68, %p9;
	setp.neu.f64 	%p10, %fd5, 0d0000000000000000;
	@%p10 bra 	$L__BB0_7;
	selp.b32 	%r34, %r4, 0, %p8;
	setp.lt.s32 	%p12, %r33, 0;
	or.b32  	%r35, %r34, 2146435072;
	selp.b32 	%r36, %r35, %r34, %p12;
	mov.b32 	%r37, 0;
	mov.b64 	%fd287, {%r37, %r36};
$L__BB0_7:
	add.f64 	%fd72, %fd5, 0d4000000000000000;
	{
	.reg .b32 %temp; 
	mov.b64 	{%temp, %r38}, %fd72;
	}
	and.b32  	%r39, %r38, 2146435072;
	setp.ne.s32 	%p13, %r39, 2146435072;
	@%p13 bra 	$L__BB0_12;
	setp.num.f64 	%p14, %fd5, %fd5;
	@%p14 bra 	$L__BB0_10;
	mov.f64 	%fd73, 0d4000000000000000;
	add.rn.f64 	%fd287, %fd5, %fd73;
	bra.uni 	$L__BB0_12;
$L__BB0_10:
	setp.neu.f64 	%p15, %fd6, 0d7FF0000000000000;
	@%p15 bra 	$L__BB0_12;
	setp.lt.s32 	%p18, %r33, 0;
	selp.b32 	%r41, 0, 2146435072, %p18;
	and.b32  	%r42, %r33, 2147483647;
	setp.ne.s32 	%p19, %r42, 1071644672;
	or.b32  	%r43, %r41, -2147483648;
	selp.b32 	%r44, %r43, %r41, %p19;
	selp.b32 	%r45, %r44, %r41, %p8;
	selp.b32 	%r46, %r45, %r41, %p9;
	mov.b32 	%r47, 0;
	mov.b64 	%fd287, {%r47, %r46};
$L__BB0_12:
	setp.eq.f64 	%p21, %fd5, 0d3FF0000000000000;
	selp.f64 	%fd74, 0d3FF0000000000000, %fd287, %p21;
	sub.f64 	%fd75, %fd4, %fd74;
	mul.wide.s32 	%rd27, %r20, 8;
	add.s64 	%rd28, %rd6, %rd27;
	ld.global.f64 	%fd76, [%rd28];
	mul.wide.s32 	%rd29, %r3, 8;
	add.s64 	%rd30, %rd5, %rd29;
	ld.global.f64 	%fd77, [%rd30];
	sub.f64 	%fd78, %fd76, %fd77;
	div.rn.f64 	%fd79, %fd78, %fd2;
	add.s64 	%rd31, %rd7, %rd27;
	ld.global.f64 	%fd80, [%rd31+8];
	ld.global.f64 	%fd81, [%rd31+-8];
	sub.f64 	%fd82, %fd80, %fd81;
	mul.f64 	%fd83, %fd79, %fd82;
	div.rn.f64 	%fd84, %fd83, %fd1;
	add.f64 	%fd85, %fd84, %fd84;
	sub.f64 	%fd13, %fd75, %fd85;
	{
	.reg .b32 %temp; 
	mov.b64 	{%temp, %r7}, %fd3;
	}
	abs.f64 	%fd14, %fd3;
	{ // callseq 1, 0
	.param .b64 param0;
	st.param.f64 	[param0], %fd14;
	.param .b64 retval0;
	call.uni (retval0), 
	__internal_accurate_pow, 
	(
	param0
	);
	ld.param.f64 	%fd86, [retval0];
	} // callseq 1
	setp.lt.s32 	%p22, %r7, 0;
	neg.f64 	%fd88, %fd86;
	selp.f64 	%fd89, %fd88, %fd86, %p8;
	selp.f64 	%fd289, %fd89, %fd86, %p22;
	setp.neu.f64 	%p23, %fd3, 0d0000000000000000;
	@%p23 bra 	$L__BB0_14;
	setp.eq.s32 	%p24, %r6, 1062207488;
	selp.b32 	%r49, %r7, 0, %p24;
	setp.lt.s32 	%p25, %r33, 0;
	or.b32  	%r50, %r49, 2146435072;
	selp.b32 	%r51, %r50, %r49, %p25;
	mov.b32 	%r52, 0;
	mov.b64 	%fd289, {%r52, %r51};
$L__BB0_14:
	add.f64 	%fd90, %fd3, 0d4000000000000000;
	{
	.reg .b32 %temp; 
	mov.b64 	{%temp, %r53}, %fd90;
	}
	and.b32  	%r54, %r53, 2146435072;
	setp.ne.s32 	%p26, %r54, 2146435072;
	@%p26 bra 	$L__BB0_19;
	setp.num.f64 	%p27, %fd3, %fd3;
	@%p27 bra 	$L__BB0_17;
	mov.f64 	%fd91, 0d4000000000000000;
	add.rn.f64 	%fd289, %fd3, %fd91;
	bra.uni 	$L__BB0_19;
$L__BB0_17:
	setp.neu.f64 	%p28, %fd14, 0d7FF0000000000000;
	@%p28 bra 	$L__BB0_19;
	setp.lt.s32 	%p29, %r7, 0;
	setp.eq.s32 	%p30, %r6, 1062207488;
	setp.lt.s32 	%p31, %r33, 0;
	selp.b32 	%r56, 0, 2146435072, %p31;
	and.b32  	%r57, %r33, 2147483647;
	setp.ne.s32 	%p32, %r57, 1071644672;
	or.b32  	%r58, %r56, -2147483648;
	selp.b32 	%r59, %r58, %r56, %p32;
	selp.b32 	%r60, %r59, %r56, %p30;
	selp.b32 	%r61, %r60, %r56, %p29;
	mov.b32 	%r62, 0;
	mov.b64 	%fd289, {%r62, %r61};
$L__BB0_19:
	setp.eq.f64 	%p33, %fd3, 0d3FF0000000000000;
	selp.f64 	%fd92, 0d3FF0000000000000, %fd289, %p33;
	sub.f64 	%fd93, %fd13, %fd92;
	mul.f64 	%fd94, %fd54, %fd93;
	mul.wide.s32 	%rd32, %r1, 8;
	add.s64 	%rd33, %rd3, %rd32;
	st.global.f64 	[%rd33], %fd94;
	mov.b32 	%r117, 0;
$L__BB0_20:
	setp.lt.s32 	%p34, %r19, 1;
	mul.wide.s32 	%rd34, %r1, 8;
	add.s64 	%rd8, %rd1, %rd34;
	@%p34 bra 	$L__BB0_55;
	cvta.to.global.u64 	%rd35, %rd17;
	mul.wide.s32 	%rd36, %r20, 8;
	add.s64 	%rd9, %rd8, %rd36;
	mul.wide.s32 	%rd37, %r1, 8;
	add.s64 	%rd10, %rd35, %rd37;
	{
	.reg .b32 %temp; 
	mov.b64 	{%temp, %r64}, %fd52;
	}
	mov.f64 	%fd95, 0d4000000000000000;
	{
	.reg .b32 %temp; 
	mov.b64 	{%temp, %r65}, %fd95;
	}
	and.b32  	%r66, %r65, 2146435072;
	setp.eq.s32 	%p35, %r66, 1062207488;
	abs.f64 	%fd21, %fd52;
	setp.lt.s32 	%p37, %r64, 0;
	and.pred  	%p1, %p37, %p35;
	selp.b32 	%r67, %r64, 0, %p35;
	setp.lt.s32 	%p38, %r65, 0;
	or.b32  	%r68, %r67, 2146435072;
	selp.b32 	%r69, %r68, %r67, %p38;
	mov.b32 	%r70, 0;
	mov.b64 	%fd22, {%r70, %r69};
	add.f64 	%fd96, %fd52, 0d4000000000000000;
	{
	.reg .b32 %temp; 
	mov.b64 	{%temp, %r71}, %fd96;
	}
	and.b32  	%r9, %r71, 2146435072;
	selp.b32 	%r72, 0, 2146435072, %p38;
	and.b32  	%r73, %r65, 2147483647;
	setp.ne.s32 	%p39, %r73, 1071644672;
	and.pred  	%p40, %p35, %p39;
	or.b32  	%r74, %r72, -2147483648;
	selp.b32 	%r75, %r74, %r72, %p40;
	selp.b32 	%r76, %r75, %r72, %p37;
	mov.b64 	%fd23, {%r70, %r76};
	add.rn.f64 	%fd24, %fd52, %fd95;
	add.s64 	%rd11, %rd10, %rd36;
	sub.s32 	%r77, %r1, %r20;
	mul.wide.s32 	%rd38, %r77, 8;
	add.s64 	%rd12, %rd35, %rd38;
	{
	.reg .b32 %temp; 
	mov.b64 	{%temp, %r78}, %fd51;
	}
	abs.f64 	%fd25, %fd51;
	setp.lt.s32 	%p42, %r78, 0;
	and.pred  	%p2, %p42, %p35;
	selp.b32 	%r79, %r78, 0, %p35;
	or.b32  	%r80, %r79, 2146435072;
	selp.b32 	%r81, %r80, %r79, %p38;
	mov.b64 	%fd26, {%r70, %r81};
	add.f64 	%fd97, %fd51, 0d4000000000000000;
	{
	.reg .b32 %temp; 
	mov.b64 	{%temp, %r82}, %fd97;
	}
	and.b32  	%r10, %r82, 2146435072;
	selp.b32 	%r83, %r75, %r72, %p42;
	mov.b64 	%fd27, {%r70, %r83};
	add.rn.f64 	%fd28, %fd51, %fd95;
	add.s64 	%rd13, %rd3, %rd37;
	setp.eq.s32 	%p43, %r19, 1;
	@%p43 bra 	$L__BB0_44;
	and.b32  	%r84, %r19, 2147483646;
	neg.s32 	%r118, %r84;
$L__BB0_23:
	setp.gt.s32 	%p44, %r117, 1;
	@%p44 bra 	$L__BB0_27;
	setp.eq.s32 	%p47, %r117, 0;
	@%p47 bra 	$L__BB0_30;
	setp.eq.s32 	%p48, %r117, 1;
	@%p48 bra 	$L__BB0_26;
	bra.uni 	$L__BB0_32;
$L__BB0_26:
	ld.global.f64 	%fd99, [%rd9];
	st.global.f64 	[%rd8], %fd99;
	bra.uni 	$L__BB0_33;
$L__BB0_27:
	setp.eq.s32 	%p45, %r117, 2;
	@%p45 bra 	$L__BB0_31;
	setp.eq.s32 	%p46, %r117, 3;
	@%p46 bra 	$L__BB0_29;
	bra.uni 	$L__BB0_32;
$L__BB0_29:
	ld.global.f64 	%fd98, [%rd8+8];
	st.global.f64 	[%rd8], %fd98;
	bra.uni 	$L__BB0_33;
$L__BB0_30:
	setp.eq.f64 	%p49, %fd51, 0d3FF0000000000000;
	setp.neu.f64 	%p50, %fd25, 0d7FF0000000000000;
	setp.nan.f64 	%p51, %fd51, %fd51;
	setp.ne.s32 	%p52, %r10, 2146435072;
	setp.eq.f64 	%p53, %fd51, 0d0000000000000000;
	setp.eq.f64 	%p54, %fd52, 0d3FF0000000000000;
	setp.neu.f64 	%p55, %fd21, 0d7FF0000000000000;
	setp.nan.f64 	%p56, %fd52, %fd52;
	setp.ne.s32 	%p57, %r9, 2146435072;
	setp.eq.f64 	%p58, %fd52, 0d0000000000000000;
	ld.global.f64 	%fd100, [%rd10+8];
	ld.global.f64 	%fd101, [%rd10+-8];
	add.f64 	%fd102, %fd100, %fd101;
	{ // callseq 2, 0
	.param .b64 param0;
	st.param.f64 	[param0], %fd21;
	.param .b64 retval0;
	call.uni (retval0), 
	__internal_accurate_pow, 
	(
	param0
	);
	ld.param.f64 	%fd103, [retval0];
	} // callseq 2
	neg.f64 	%fd105, %fd103;
	selp.f64 	%fd106, %fd105, %fd103, %p1;
	selp.f64 	%fd107, %fd22, %fd106, %p58;
	selp.f64 	%fd108, %fd24, %fd107, %p56;
	selp.f64 	%fd109, %fd108, %fd23, %p55;
	selp.f64 	%fd110, %fd107, %fd109, %p57;
	selp.f64 	%fd111, 0d3FF0000000000000, %fd110, %p54;
	ld.global.f64 	%fd112, [%rd11];
	ld.global.f64 	%fd113, [%rd12];
	add.f64 	%fd114, %fd112, %fd113;
	{ // callseq 3, 0
	.param .b64 param0;
	st.param.f64 	[param0], %fd25;
	.param .b64 retval0;
	call.uni (retval0), 
	__internal_accurate_pow, 
	(
	param0
	);
	ld.param.f64 	%fd115, [retval0];
	} // callseq 3
	neg.f64 	%fd117, %fd115;
	selp.f64 	%fd118, %fd117, %fd115, %p2;
	selp.f64 	%fd119, %fd26, %fd118, %p53;
	selp.f64 	%fd120, %fd28, %fd119, %p51;
	selp.f64 	%fd121, %fd120, %fd27, %p50;
	selp.f64 	%fd122, %fd119, %fd121, %p52;
	selp.f64 	%fd123, 0d3FF0000000000000, %fd122, %p49;
	mul.f64 	%fd124, %fd114, %fd123;
	fma.rn.f64 	%fd125, %fd102, %fd111, %fd124;
	add.f64 	%fd126, %fd111, %fd123;
	add.f64 	%fd127, %fd126, %fd126;
	div.rn.f64 	%fd128, %fd125, %fd127;
	mul.f64 	%fd129, %fd111, %fd123;
	div.rn.f64 	%fd130, %fd129, %fd127;
	ld.global.f64 	%fd131, [%rd13];
	mul.f64 	%fd132, %fd131, %fd130;
	sub.f64 	%fd133, %fd128, %fd132;
	st.global.f64 	[%rd8], %fd133;
	bra.uni 	$L__BB0_33;
$L__BB0_31:
	mov.b64 	%rd39, 0;
	st.global.u64 	[%rd8], %rd39;
	bra.uni 	$L__BB0_33;
$L__BB0_32:
	ld.global.f64 	%fd134, [%rd8+-8];
	st.global.f64 	[%rd8], %fd134;
$L__BB0_33:
	setp.gt.s32 	%p59, %r117, 1;
	@%p59 bra 	$L__BB0_37;
	setp.eq.s32 	%p62, %r117, 0;
	@%p62 bra 	$L__BB0_41;
	setp.eq.s32 	%p63, %r117, 1;
	@%p63 bra 	$L__BB0_36;
	bra.uni 	$L__BB0_42;
$L__BB0_36:
	ld.global.f64 	%fd136, [%rd9];
	st.global.f64 	[%rd8], %fd136;
	bra.uni 	$L__BB0_43;
$L__BB0_37:
	setp.eq.s32 	%p60, %r117, 2;
	@%p60 bra 	$L__BB0_40;
	setp.ne.s32 	%p61, %r117, 3;
	@%p61 bra 	$L__BB0_42;
	ld.global.f64 	%fd135, [%rd8+8];
	st.global.f64 	[%rd8], %fd135;
	bra.uni 	$L__BB0_43;
$L__BB0_40:
	mov.b64 	%rd40, 0;
	st.global.u64 	[%rd8], %rd40;
	bra.uni 	$L__BB0_43;
$L__BB0_41:
	setp.eq.f64 	%p64, %fd51, 0d3FF0000000000000;
	setp.eq.f64 	%p65, %fd51, 0d0000000000000000;
	setp.eq.f64 	%p66, %fd52, 0d3FF0000000000000;
	setp.eq.f64 	%p67, %fd52, 0d0000000000000000;
	ld.global.f64 	%fd137, [%rd10+8];
	ld.global.f64 	%fd138, [%rd10+-8];
	add.f64 	%fd139, %fd137, %fd138;
	{ // callseq 4, 0
	.param .b64 param0;
	st.param.f64 	[param0], %fd21;
	.param .b64 retval0;
	call.uni (retval0), 
	__internal_accurate_pow, 
	(
	param0
	);
	ld.param.f64 	%fd140, [retval0];
	} // callseq 4
	neg.f64 	%fd142, %fd140;
	selp.f64 	%fd143, %fd142, %fd140, %p1;
	selp.f64 	%fd144, %fd22, %fd143, %p67;
	setp.nan.f64 	%p68, %fd52, %fd52;
	setp.ne.s32 	%p69, %r9, 2146435072;
	selp.f64 	%fd145, %fd144, %fd24, %p69;
	selp.f64 	%fd146, %fd145, %fd144, %p68;
	setp.neu.f64 	%p70, %fd21, 0d7FF0000000000000;
	selp.f64 	%fd147, %fd146, %fd23, %p70;
	selp.f64 	%fd148, %fd146, %fd147, %p69;
	selp.f64 	%fd149, 0d3FF0000000000000, %fd148, %p66;
	ld.global.f64 	%fd150, [%rd11];
	ld.global.f64 	%fd151, [%rd12];
	add.f64 	%fd152, %fd150, %fd151;
	{ // callseq 5, 0
	.param .b64 param0;
	st.param.f64 	[param0], %fd25;
	.param .b64 retval0;
	call.uni (retval0), 
	__internal_accurate_pow, 
	(
	param0
	);
	ld.param.f64 	%fd153, [retval0];
	} // callseq 5
	neg.f64 	%fd155, %fd153;
	selp.f64 	%fd156, %fd155, %fd153, %p2;
	selp.f64 	%fd157, %fd26, %fd156, %p65;
	setp.nan.f64 	%p71, %fd51, %fd51;
	setp.ne.s32 	%p72, %r10, 2146435072;
	selp.f64 	%fd158, %fd157, %fd28, %p72;
	selp.f64 	%fd159, %fd158, %fd157, %p71;
	setp.neu.f64 	%p73, %fd25, 0d7FF0000000000000;
	selp.f64 	%fd160, %fd159, %fd27, %p73;
	selp.f64 	%fd161, %fd159, %fd160, %p72;
	selp.f64 	%fd162, 0d3FF0000000000000, %fd161, %p64;
	mul.f64 	%fd163, %fd152, %fd162;
	fma.rn.f64 	%fd164, %fd139, %fd149, %fd163;
	add.f64 	%fd165, %fd149, %fd162;
	add.f64 	%fd166, %fd165, %fd165;
	div.rn.f64 	%fd167, %fd164, %fd166;
	mul.f64 	%fd168, %fd149, %fd162;
	div.rn.f64 	%fd169, %fd168, %fd166;
	ld.global.f64 	%fd170, [%rd13];
	mul.f64 	%fd171, %fd170, %fd169;
	sub.f64 	%fd172, %fd167, %fd171;
	st.global.f64 	[%rd8], %fd172;
	bra.uni 	$L__BB0_43;
$L__BB0_42:
	ld.global.f64 	%fd173, [%rd8+-8];
	st.global.f64 	[%rd8], %fd173;
$L__BB0_43:
	add.s32 	%r118, %r118, 2;
	setp.ne.s32 	%p74, %r118, 0;
	@%p74 bra 	$L__BB0_23;
$L__BB0_44:
	and.b32  	%r85, %r19, 1;
	setp.eq.b32 	%p75, %r85, 1;
	not.pred 	%p76, %p75;
	@%p76 bra 	$L__BB0_55;
	setp.gt.s32 	%p77, %r117, 1;
	@%p77 bra 	$L__BB0_49;
	setp.eq.s32 	%p80, %r117, 0;
	@%p80 bra 	$L__BB0_53;
	setp.eq.s32 	%p81, %r117, 1;
	@%p81 bra 	$L__BB0_48;
	bra.uni 	$L__BB0_54;
$L__BB0_48:
	ld.global.f64 	%fd175, [%rd9];
	st.global.f64 	[%rd8], %fd175;
	bra.uni 	$L__BB0_55;
$L__BB0_49:
	setp.eq.s32 	%p78, %r117, 2;
	@%p78 bra 	$L__BB0_52;
	setp.ne.s32 	%p79, %r117, 3;
	@%p79 bra 	$L__BB0_54;
	ld.global.f64 	%fd174, [%rd8+8];
	st.global.f64 	[%rd8], %fd174;
	bra.uni 	$L__BB0_55;
$L__BB0_52:
	mov.b64 	%rd41, 0;
	st.global.u64 	[%rd8], %rd41;
	bra.uni 	$L__BB0_55;
$L__BB0_53:
	setp.eq.f64 	%p82, %fd51, 0d3FF0000000000000;
	setp.neu.f64 	%p83, %fd25, 0d7FF0000000000000;
	setp.nan.f64 	%p84, %fd51, %fd51;
	setp.ne.s32 	%p85, %r10, 2146435072;
	setp.eq.f64 	%p86, %fd51, 0d0000000000000000;
	setp.eq.f64 	%p87, %fd52, 0d3FF0000000000000;
	setp.neu.f64 	%p88, %fd21, 0d7FF0000000000000;
	setp.nan.f64 	%p89, %fd52, %fd52;
	setp.ne.s32 	%p90, %r9, 2146435072;
	setp.eq.f64 	%p91, %fd52, 0d0000000000000000;
	ld.global.f64 	%fd176, [%rd10+8];
	ld.global.f64 	%fd177, [%rd10+-8];
	add.f64 	%fd178, %fd176, %fd177;
	{ // callseq 6, 0
	.param .b64 param0;
	st.param.f64 	[param0], %fd21;
	.param .b64 retval0;
	call.uni (retval0), 
	__internal_accurate_pow, 
	(
	param0
	);
	ld.param.f64 	%fd179, [retval0];
	} // callseq 6
	neg.f64 	%fd181, %fd179;
	selp.f64 	%fd182, %fd181, %fd179, %p1;
	selp.f64 	%fd183, %fd22, %fd182, %p91;
	selp.f64 	%fd184, %fd183, %fd24, %p90;
	selp.f64 	%fd185, %fd184, %fd183, %p89;
	selp.f64 	%fd186, %fd185, %fd23, %p88;
	selp.f64 	%fd187, %fd185, %fd186, %p90;
	selp.f64 	%fd188, 0d3FF0000000000000, %fd187, %p87;
	ld.global.f64 	%fd189, [%rd11];
	ld.global.f64 	%fd190, [%rd12];
	add.f64 	%fd191, %fd189, %fd190;
	{ // callseq 7, 0
	.param .b64 param0;
	st.param.f64 	[param0], %fd25;
	.param .b64 retval0;
	call.uni (retval0), 
	__internal_accurate_pow, 
	(
	param0
	);
	ld.param.f64 	%fd192, [retval0];
	} // callseq 7
	neg.f64 	%fd194, %fd192;
	selp.f64 	%fd195, %fd194, %fd192, %p2;
	selp.f64 	%fd196, %fd26, %fd195, %p86;
	selp.f64 	%fd197, %fd196, %fd28, %p85;
	selp.f64 	%fd198, %fd197, %fd196, %p84;
	selp.f64 	%fd199, %fd198, %fd27, %p83;
	selp.f64 	%fd200, %fd198, %fd199, %p85;
	selp.f64 	%fd201, 0d3FF0000000000000, %fd200, %p82;
	mul.f64 	%fd202, %fd191, %fd201;
	fma.rn.f64 	%fd203, %fd178, %fd188, %fd202;
	add.f64 	%fd204, %fd188, %fd201;
	add.f64 	%fd205, %fd204, %fd204;
	div.rn.f64 	%fd206, %fd203, %fd205;
	mul.f64 	%fd207, %fd188, %fd201;
	div.rn.f64 	%fd208, %fd207, %fd205;
	ld.global.f64 	%fd209, [%rd13];
	mul.f64 	%fd210, %fd209, %fd208;
	sub.f64 	%fd211, %fd206, %fd210;
	st.global.f64 	[%rd8], %fd211;
	bra.uni 	$L__BB0_55;
$L__BB0_54:
	ld.global.f64 	%fd212, [%rd8+-8];
	st.global.f64 	[%rd8], %fd212;
$L__BB0_55:
	add.s32 	%r86, %r117, -1;
	setp.lt.u32 	%p92, %r86, 3;
	@%p92 bra 	$L__BB0_72;
	setp.eq.s32 	%p93, %r117, 4;
	@%p93 bra 	$L__BB0_73;
	ld.param.u64 	%rd65, [_Z11cavity_flowPdS_S_S_S_S_S_dddddii_param_4];
	cvta.to.global.u64 	%rd51, %rd65;
	mul.wide.s32 	%rd52, %r1, 8;
	add.s64 	%rd14, %rd51, %rd52;
	ld.global.f64 	%fd29, [%rd14];
	mul.f64 	%fd213, %fd53, %fd29;
	div.rn.f64 	%fd214, %fd213, %fd51;
	ld.global.f64 	%fd30, [%rd14+-8];
	sub.f64 	%fd215, %fd29, %fd30;
	mul.f64 	%fd216, %fd214, %fd215;
	sub.f64 	%fd217, %fd29, %fd216;
	add.s64 	%rd15, %rd2, %rd52;
	ld.global.f64 	%fd218, [%rd15];
	mul.f64 	%fd219, %fd53, %fd218;
	div.rn.f64 	%fd220, %fd219, %fd52;
	sub.s32 	%r14, %r1, %r20;
	mul.wide.s32 	%rd53, %r14, 8;
	add.s64 	%rd54, %rd51, %rd53;
	ld.global.f64 	%fd31, [%rd54];
	sub.f64 	%fd221, %fd29, %fd31;
	mul.f64 	%fd222, %fd220, %fd221;
	sub.f64 	%fd223, %fd217, %fd222;
	add.f64 	%fd32, %fd54, %fd54;
	mul.f64 	%fd224, %fd51, %fd32;
	div.rn.f64 	%fd225, %fd53, %fd224;
	ld.global.f64 	%fd226, [%rd8+8];
	ld.global.f64 	%fd227, [%rd8+-8];
	sub.f64 	%fd228, %fd226, %fd227;
	mul.f64 	%fd229, %fd225, %fd228;
	sub.f64 	%fd33, %fd223, %fd229;
	{
	.reg .b32 %temp; 
	mov.b64 	{%temp, %r15}, %fd51;
	}
	mov.f64 	%fd230, 0d4000000000000000;
	{
	.reg .b32 %temp; 
	mov.b64 	{%temp, %r87}, %fd230;
	}
	and.b32  	%r17, %r87, 2146435072;
	setp.eq.s32 	%p94, %r17, 1062207488;
	abs.f64 	%fd34, %fd51;
	{ // callseq 8, 0
	.param .b64 param0;
	st.param.f64 	[param0], %fd34;
	.param .b64 retval0;
	call.uni (retval0), 
	__internal_accurate_pow, 
	(
	param0
	);
	ld.param.f64 	%fd231, [retval0];
	} // callseq 8
	setp.lt.s32 	%p95, %r15, 0;
	neg.f64 	%fd233, %fd231;
	selp.f64 	%fd234, %fd233, %fd231, %p94;
	selp.f64 	%fd291, %fd234, %fd231, %p95;
	setp.neu.f64 	%p96, %fd51, 0d0000000000000000;
	@%p96 bra 	$L__BB0_59;
	selp.b32 	%r88, %r15, 0, %p94;
	setp.lt.s32 	%p98, %r87, 0;
	or.b32  	%r89, %r88, 2146435072;
	selp.b32 	%r90, %r89, %r88, %p98;
	mov.b32 	%r91, 0;
	mov.b64 	%fd291, {%r91, %r90};
$L__BB0_59:
	add.f64 	%fd235, %fd51, 0d4000000000000000;
	{
	.reg .b32 %temp; 
	mov.b64 	{%temp, %r92}, %fd235;
	}
	and.b32  	%r93, %r92, 2146435072;
	setp.ne.s32 	%p99, %r93, 2146435072;
	@%p99 bra 	$L__BB0_64;
	setp.num.f64 	%p100, %fd51, %fd51;
	@%p100 bra 	$L__BB0_62;
	mov.f64 	%fd236, 0d4000000000000000;
	add.rn.f64 	%fd291, %fd51, %fd236;
	bra.uni 	$L__BB0_64;
$L__BB0_62:
	setp.neu.f64 	%p101, %fd34, 0d7FF0000000000000;
	@%p101 bra 	$L__BB0_64;
	setp.lt.s32 	%p104, %r87, 0;
	selp.b32 	%r95, 0, 2146435072, %p104;
	and.b32  	%r96, %r87, 2147483647;
	setp.ne.s32 	%p105, %r96, 1071644672;
	or.b32  	%r97, %r95, -2147483648;
	selp.b32 	%r98, %r97, %r95, %p105;
	selp.b32 	%r99, %r98, %r95, %p94;
	selp.b32 	%r100, %r99, %r95, %p95;
	mov.b32 	%r101, 0;
	mov.b64 	%fd291, {%r101, %r100};
$L__BB0_64:
	setp.eq.f64 	%p107, %fd51, 0d3FF0000000000000;
	selp.f64 	%fd41, 0d3FF0000000000000, %fd291, %p107;
	ld.global.f64 	%fd237, [%rd14+8];
	add.f64 	%fd42, %fd29, %fd29;
	sub.f64 	%fd238, %fd237, %fd42;
	add.f64 	%fd43, %fd30, %fd238;
	{
	.reg .b32 %temp; 
	mov.b64 	{%temp, %r18}, %fd52;
	}
	abs.f64 	%fd44, %fd52;
	{ // callseq 9, 0
	.param .b64 param0;
	st.param.f64 	[param0], %fd44;
	.param .b64 retval0;
	call.uni (retval0), 
	__internal_accurate_pow, 
	(
	param0
	);
	ld.param.f64 	%fd239, [retval0];
	} // callseq 9
	setp.lt.s32 	%p108, %r18, 0;
	neg.f64 	%fd241, %fd239;
	selp.f64 	%fd242, %fd241, %fd239, %p94;
	selp.f64 	%fd293, %fd242, %fd239, %p108;
	setp.neu.f64 	%p109, %fd52, 0d0000000000000000;
	@%p109 bra 	$L__BB0_66;
	selp.b32 	%r103, %r18, 0, %p94;
	setp.lt.s32 	%p111, %r87, 0;
	or.b32  	%r104, %r103, 2146435072;
	selp.b32 	%r105, %r104, %r103, %p111;
	mov.b32 	%r106, 0;
	mov.b64 	%fd293, {%r106, %r105};
$L__BB0_66:
	add.f64 	%fd243, %fd52, 0d4000000000000000;
	{
	.reg .b32 %temp; 
	mov.b64 	{%temp, %r107}, %fd243;
	}
	and.b32  	%r108, %r107, 2146435072;
	setp.ne.s32 	%p112, %r108, 2146435072;
	@%p112 bra 	$L__BB0_71;
	setp.num.f64 	%p113, %fd52, %fd52;
	@%p113 bra 	$L__BB0_69;
	mov.f64 	%fd244, 0d4000000000000000;
	add.rn.f64 	%fd293, %fd52, %fd244;
	bra.uni 	$L__BB0_71;
$L__BB0_69:
	setp.neu.f64 	%p114, %fd44, 0d7FF0000000000000;
	@%p114 bra 	$L__BB0_71;
	setp.lt.s32 	%p117, %r87, 0;
	selp.b32 	%r110, 0, 2146435072, %p117;
	and.b32  	%r111, %r87, 2147483647;
	setp.ne.s32 	%p118, %r111, 1071644672;
	or.b32  	%r112, %r110, -2147483648;
	selp.b32 	%r113, %r112, %r110, %p118;
	selp.b32 	%r114, %r113, %r110, %p94;
	selp.b32 	%r115, %r114, %r110, %p108;
	mov.b32 	%r116, 0;
	mov.b64 	%fd293, {%r116, %r115};
$L__BB0_71:
	ld.param.f64 	%fd285, [_Z11cavity_flowPdS_S_S_S_S_S_dddddii_param_11];
	div.rn.f64 	%fd245, %fd53, %fd41;
	setp.eq.f64 	%p119, %fd52, 0d3FF0000000000000;
	selp.f64 	%fd246, 0d3FF0000000000000, %fd293, %p119;
	div.rn.f64 	%fd247, %fd53, %fd246;
	mul.wide.s32 	%rd55, %r20, 8;
	add.s64 	%rd56, %rd14, %rd55;
	ld.global.f64 	%fd248, [%rd56];
	sub.f64 	%fd249, %fd248, %fd42;
	add.f64 	%fd250, %fd31, %fd249;
	mul.f64 	%fd251, %fd247, %fd250;
	fma.rn.f64 	%fd252, %fd245, %fd43, %fd251;
	fma.rn.f64 	%fd253, %fd285, %fd252, %fd33;
	add.s64 	%rd58, %rd5, %rd52;
	st.global.f64 	[%rd58], %fd253;
	ld.global.f64 	%fd254, [%rd15];
	ld.global.f64 	%fd255, [%rd14];
	mul.f64 	%fd256, %fd53, %fd255;
	div.rn.f64 	%fd257, %fd256, %fd51;
	ld.global.f64 	%fd258, [%rd15+-8];
	sub.f64 	%fd259, %fd254, %fd258;
	mul.f64 	%fd260, %fd257, %fd259;
	sub.f64 	%fd261, %fd254, %fd260;
	mul.f64 	%fd262, %fd53, %fd254;
	div.rn.f64 	%fd263, %fd262, %fd52;
	add.s64 	%rd60, %rd2, %rd53;
	ld.global.f64 	%fd264, [%rd60];
	sub.f64 	%fd265, %fd254, %fd264;
	mul.f64 	%fd266, %fd263, %fd265;
	sub.f64 	%fd267, %fd261, %fd266;
	mul.f64 	%fd268, %fd52, %fd32;
	div.rn.f64 	%fd269, %fd53, %fd268;
	add.s64 	%rd61, %rd8, %rd55;
	ld.global.f64 	%fd270, [%rd61];
	add.s64 	%rd62, %rd1, %rd53;
	ld.global.f64 	%fd271, [%rd62];
	sub.f64 	%fd272, %fd270, %fd271;
	mul.f64 	%fd273, %fd269, %fd272;
	sub.f64 	%fd274, %fd267, %fd273;
	ld.global.f64 	%fd275, [%rd15+8];
	add.f64 	%fd276, %fd254, %fd254;
	sub.f64 	%fd277, %fd275, %fd276;
	add.f64 	%fd278, %fd258, %fd277;
	add.s64 	%rd63, %rd15, %rd55;
	ld.global.f64 	%fd279, [%rd63];
	sub.f64 	%fd280, %fd279, %fd276;
	add.f64 	%fd281, %fd264, %fd280;
	mul.f64 	%fd282, %fd247, %fd281;
	fma.rn.f64 	%fd283, %fd245, %fd278, %fd282;
	fma.rn.f64 	%fd284, %fd285, %fd283, %fd274;
	add.s64 	%rd64, %rd4, %rd52;
	st.global.f64 	[%rd64], %fd284;
	bra.uni 	$L__BB0_74;
$L__BB0_72:
	mul.wide.s32 	%rd47, %r1, 8;
	add.s64 	%rd48, %rd5, %rd47;
	mov.b64 	%rd49, 0;
	st.global.u64 	[%rd48], %rd49;
	add.s64 	%rd50, %rd4, %rd47;
	st.global.u64 	[%rd50], %rd49;
	bra.uni 	$L__BB0_74;
$L__BB0_73:
	mul.wide.s32 	%rd42, %r1, 8;
	add.s64 	%rd43, %rd5, %rd42;
	mov.b64 	%rd44, 4607182418800017408;
	st.global.u64 	[%rd43], %rd44;
	add.s64 	%rd45, %rd4, %rd42;
	mov.b64 	%rd46, 0;
	st.global.u64 	[%rd45], %rd46;
$L__BB0_74:
	ret;

}
.func  (.param .b64 func_retval0) __internal_accurate_pow(
	.param .b64 __internal_accurate_pow_param_0
)
{
	.reg .pred 	%p<8>;
	.reg .b32 	%r<49>;
	.reg .b32 	%f<3>;
	.reg .b64 	%fd<109>;

	ld.param.f64 	%fd10, [__internal_accurate_pow_param_0];
	{
	.reg .b32 %temp; 
	mov.b64 	{%temp, %r46}, %fd10;
	}
	{
	.reg .b32 %temp; 
	mov.b64 	{%r45, %temp}, %fd10;
	}
	shr.u32 	%r47, %r46, 20;
	setp.gt.u32 	%p1, %r46, 1048575;
	@%p1 bra 	$L__BB1_2;
	mul.f64 	%fd11, %fd10, 0d4350000000000000;
	{
	.reg .b32 %temp; 
	mov.b64 	{%temp, %r46}, %fd11;
	}
	{
	.reg .b32 %temp; 
	mov.b64 	{%r45, %temp}, %fd11;
	}
	shr.u32 	%r16, %r46, 20;
	add.s32 	%r47, %r16, -54;
$L__BB1_2:
	add.s32 	%r48, %r47, -1023;
	and.b32  	%r17, %r46, -2146435073;
	or.b32  	%r18, %r17, 1072693248;
	mov.b64 	%fd107, {%r45, %r18};
	setp.lt.u32 	%p2, %r18, 1073127583;
	@%p2 bra 	$L__BB1_4;
	{
	.reg .b32 %temp; 
	mov.b64 	{%r19, %temp}, %fd107;
	}
	{
	.reg .b32 %temp; 
	mov.b64 	{%temp, %r20}, %fd107;
	}
	add.s32 	%r21, %r20, -1048576;
	mov.b64 	%fd107, {%r19, %r21};
	add.s32 	%r48, %r47, -1022;
$L__BB1_4:
	add.f64 	%fd12, %fd107, 0dBFF0000000000000;
	add.f64 	%fd13, %fd107, 0d3FF0000000000000;
	rcp.approx.ftz.f64 	%fd14, %fd13;
	neg.f64 	%fd15, %fd13;
	fma.rn.f64 	%fd16, %fd15, %fd14, 0d3FF0000000000000;
	fma.rn.f64 	%fd17, %fd16, %fd16, %fd16;
	fma.rn.f64 	%fd18, %fd17, %fd14, %fd14;
	mul.f64 	%fd19, %fd12, %fd18;
	fma.rn.f64 	%fd20, %fd12, %fd18, %fd19;
	mul.f64 	%fd21, %fd20, %fd20;
	fma.rn.f64 	%fd22, %fd21, 0d3EB0F5FF7D2CAFE2, 0d3ED0F5D241AD3B5A;
	fma.rn.f64 	%fd23, %fd22, %fd21, 0d3EF3B20A75488A3F;
	fma.rn.f64 	%fd24, %fd23, %fd21, 0d3F1745CDE4FAECD5;
	fma.rn.f64 	%fd25, %fd24, %fd21, 0d3F3C71C7258A578B;
	fma.rn.f64 	%fd26, %fd25, %fd21, 0d3F6249249242B910;
	fma.rn.f64 	%fd27, %fd26, %fd21, 0d3F89999999999DFB;
	sub.f64 	%fd28, %fd12, %fd20;
	add.f64 	%fd29, %fd28, %fd28;
	neg.f64 	%fd30, %fd20;
	fma.rn.f64 	%fd31, %fd30, %fd12, %fd29;
	mul.f64 	%fd32, %fd18, %fd31;
	fma.rn.f64 	%fd33, %fd21, %fd27, 0d3FB5555555555555;
	mov.f64 	%fd34, 0d3FB5555555555555;
	sub.f64 	%fd35, %fd34, %fd33;
	fma.rn.f64 	%fd36, %fd21, %fd27, %fd35;
	add.f64 	%fd37, %fd36, 0dBC46A4CB00B9E7B0;
	add.f64 	%fd38, %fd33, %fd37;
	sub.f64 	%fd39, %fd33, %fd38;
	add.f64 	%fd40, %fd37, %fd39;
	mul.rn.f64 	%fd41, %fd20, %fd20;
	neg.f64 	%fd42, %fd41;
	fma.rn.f64 	%fd43, %fd20, %fd20, %fd42;
	{
	.reg .b32 %temp; 
	mov.b64 	{%r22, %temp}, %fd32;
	}
	{
	.reg .b32 %temp; 
	mov.b64 	{%temp, %r23}, %fd32;
	}
	add.s32 	%r24, %r23, 1048576;
	mov.b64 	%fd44, {%r22, %r24};
	fma.rn.f64 	%fd45, %fd20, %fd44, %fd43;
	mul.rn.f64 	%fd46, %fd41, %fd20;
	neg.f64 	%fd47, %fd46;
	fma.rn.f64 	%fd48, %fd41, %fd20, %fd47;
	fma.rn.f64 	%fd49, %fd41, %fd32, %fd48;
	fma.rn.f64 	%fd50, %fd45, %fd20, %fd49;
	mul.rn.f64 	%fd51, %fd38, %fd46;
	neg.f64 	%fd52, %fd51;
	fma.rn.f64 	%fd53, %fd38, %fd46, %fd52;
	fma.rn.f64 	%fd54, %fd38, %fd50, %fd53;
	fma.rn.f64 	%fd55, %fd40, %fd46, %fd54;
	add.f64 	%fd56, %fd51, %fd55;
	sub.f64 	%fd57, %fd51, %fd56;
	add.f64 	%fd58, %fd55, %fd57;
	add.f64 	%fd59, %fd20, %fd56;
	sub.f64 	%fd60, %fd20, %fd59;
	add.f64 	%fd61, %fd56, %fd60;
	add.f64 	%fd62, %fd58, %fd61;
	add.f64 	%fd63, %fd32, %fd62;
	add.f64 	%fd64, %fd59, %fd63;
	sub.f64 	%fd65, %fd59, %fd64;
	add.f64 	%fd66, %fd63, %fd65;
	xor.b32  	%r25, %r48, -2147483648;
	mov.b32 	%r26, 1127219200;
	mov.b64 	%fd67, {%r25, %r26};
	mov.b32 	%r27, -2147483648;
	mov.b64 	%fd68, {%r27, %r26};
	sub.f64 	%fd69, %fd67, %fd68;
	fma.rn.f64 	%fd70, %fd69, 0d3FE62E42FEFA39EF, %fd64;
	fma.rn.f64 	%fd71, %fd69, 0dBFE62E42FEFA39EF, %fd70;
	sub.f64 	%fd72, %fd71, %fd64;
	sub.f64 	%fd73, %fd66, %fd72;
	fma.rn.f64 	%fd74, %fd69, 0d3C7ABC9E3B39803F, %fd73;
	add.f64 	%fd75, %fd70, %fd74;
	sub.f64 	%fd76, %fd70, %fd75;
	add.f64 	%fd77, %fd74, %fd76;
	mov.f64 	%fd78, 0d4000000000000000;
	{
	.reg .b32 %temp; 
	mov.b64 	{%temp, %r28}, %fd78;
	}
	{
	.reg .b32 %temp; 
	mov.b64 	{%r29, %temp}, %fd78;
	}
	shl.b32 	%r30, %r28, 1;
	setp.gt.u32 	%p3, %r30, -33554433;
	and.b32  	%r31, %r28, -15728641;
	selp.b32 	%r32, %r31, %r28, %p3;
	mov.b64 	%fd79, {%r29, %r32};
	mul.rn.f64 	%fd80, %fd75, %fd79;
	neg.f64 	%fd81, %fd80;
	fma.rn.f64 	%fd82, %fd75, %fd79, %fd81;
	fma.rn.f64 	%fd83, %fd77, %fd79, %fd82;
	add.f64 	%fd4, %fd80, %fd83;
	sub.f64 	%fd84, %fd80, %fd4;
	add.f64 	%fd5, %fd83, %fd84;
	fma.rn.f64 	%fd85, %fd4, 0d3FF71547652B82FE, 0d4338000000000000;
	{
	.reg .b32 %temp; 
	mov.b64 	{%r13, %temp}, %fd85;
	}
	mov.f64 	%fd86, 0dC338000000000000;
	add.rn.f64 	%fd87, %fd85, %fd86;
	fma.rn.f64 	%fd88, %fd87, 0dBFE62E42FEFA39EF, %fd4;
	fma.rn.f64 	%fd89, %fd87, 0dBC7ABC9E3B39803F, %fd88;
	fma.rn.f64 	%fd90, %fd89, 0d3E5ADE1569CE2BDF, 0d3E928AF3FCA213EA;
	fma.rn.f64 	%fd91, %fd90, %fd89, 0d3EC71DEE62401315;
	fma.rn.f64 	%fd92, %fd91, %fd89, 0d3EFA01997C89EB71;
	fma.rn.f64 	%fd93, %fd92, %fd89, 0d3F2A01A014761F65;
	fma.rn.f64 	%fd94, %fd93, %fd89, 0d3F56C16C1852B7AF;
	fma.rn.f64 	%fd95, %fd94, %fd89, 0d3F81111111122322;
	fma.rn.f64 	%fd96, %fd95, %fd89, 0d3FA55555555502A1;
	fma.rn.f64 	%fd97, %fd96, %fd89, 0d3FC5555555555511;
	fma.rn.f64 	%fd98, %fd97, %fd89, 0d3FE000000000000B;
	fma.rn.f64 	%fd99, %fd98, %fd89, 0d3FF0000000000000;
	fma.rn.f64 	%fd100, %fd99, %fd89, 0d3FF0000000000000;
	{
	.reg .b32 %temp; 
	mov.b64 	{%r14, %temp}, %fd100;
	}
	{
	.reg .b32 %temp; 
	mov.b64 	{%temp, %r15}, %fd100;
	}
	shl.b32 	%r33, %r13, 20;
	add.s32 	%r34, %r33, %r15;
	mov.b64 	%fd108, {%r14, %r34};
	{
	.reg .b32 %temp; 
	mov.b64 	{%temp, %r35}, %fd4;
	}
	mov.b32 	%f2, %r35;
	abs.f32 	%f1, %f2;
	setp.lt.f32 	%p4, %f1, 0f4086232B;
	@%p4 bra 	$L__BB1_7;
	setp.lt.f64 	%p5, %fd4, 0d0000000000000000;
	add.f64 	%fd101, %fd4, 0d7FF0000000000000;
	selp.f64 	%fd108, 0d0000000000000000, %fd101, %p5;
	setp.geu.f32 	%p6, %f1, 0f40874800;
	@%p6 bra 	$L__BB1_7;
	shr.u32 	%r36, %r13, 31;
	add.s32 	%r37, %r13, %r36;
	shr.s32 	%r38, %r37, 1;
	shl.b32 	%r39, %r38, 20;
	add.s32 	%r40, %r15, %r39;
	mov.b64 	%fd102, {%r14, %r40};
	sub.s32 	%r41, %r13, %r38;
	shl.b32 	%r42, %r41, 20;
	add.s32 	%r43, %r42, 1072693248;
	mov.b32 	%r44, 0;
	mov.b64 	%fd103, {%r44, %r43};
	mul.f64 	%fd108, %fd103, %fd102;
$L__BB1_7:
	abs.f64 	%fd104, %fd108;
	setp.eq.f64 	%p7, %fd104, 0d7FF0000000000000;
	fma.rn.f64 	%fd105, %fd108, %fd5, %fd108;
	selp.f64 	%fd106, %fd108, %fd105, %p7;
	st.param.f64 	[func_retval0], %fd106;
	ret;

}


// ===== COMPILED SASS (sm_100) =====

	.target	sm_100

	.elftype	@"ET_EXEC"


//--------------------- .note.nv.tkinfo           --------------------------
	.section	.note.nv.tkinfo,"",@"SHT_NOTE"
	.sectionflags	@"SHF_NOTE_NV_TKINFO"
	.tkinfo
        /*0018*/ 	.word	0x00000002
        /*0030*/ 	.string	""
        /*0030*/ 	.string	"ptxas"
        /*0030*/ 	.string	"Cuda compilation tools, release 13.0, V13.0.88"
        /*0030*/ 	.string	"Build cuda_13.0.r13.0/compiler.36424714_0"
        /*0030*/ 	.string	"-arch sm_100 -m 64 "



//--------------------- .note.nv.cuinfo           --------------------------
	.section	.note.nv.cuinfo,"",@"SHT_NOTE"
	.sectionflags	@"SHF_NOTE_NV_CUINFO"
        /*0018*/ 	.short	0x0002
        /*001a*/ 	.short	0x0064
        /*001c*/ 	.short	0x0082
	.zero		2


//--------------------- .nv.info                  --------------------------
	.section	.nv.info,"",@"SHT_CUDA_INFO"
	.align	4


	//----- nvinfo : EIATTR_REGCOUNT
	.align		4
        /*0000*/ 	.byte	0x04, 0x2f
        /*0002*/ 	.short	(.L_1 - .L_0)
	.align		4
.L_0:
        /*0004*/ 	.word	index@(_Z11cavity_flowPdS_S_S_S_S_S_dddddii)
        /*0008*/ 	.word	0x00000034


	//----- nvinfo : EIATTR_FRAME_SIZE
	.align		4
.L_1:
        /*000c*/ 	.byte	0x04, 0x11
        /*000e*/ 	.short	(.L_3 - .L_2)
	.align		4
.L_2:
        /*0010*/ 	.word	index@($_Z11cavity_flowPdS_S_S_S_S_S_dddddii$__internal_accurate_pow)
        /*0014*/ 	.word	0x00000000


	//----- nvinfo : EIATTR_FRAME_SIZE
	.align		4
.L_3:
        /*0018*/ 	.byte	0x04, 0x11
        /*001a*/ 	.short	(.L_5 - .L_4)
	.align		4
.L_4:
        /*001c*/ 	.word	index@($__internal_1_$__cuda_sm20_div_rn_f64_full)
        /*0020*/ 	.word	0x00000000


	//----- nvinfo : EIATTR_FRAME_SIZE
	.align		4
.L_5:
        /*0024*/ 	.byte	0x04, 0x11
        /*0026*/ 	.short	(.L_7 - .L_6)
	.align		4
.L_6:
        /*0028*/ 	.word	index@($__internal_0_$__cuda_sm20_dblrcp_rn_slowpath_v3)
        /*002c*/ 	.word	0x00000000


	//----- nvinfo : EIATTR_FRAME_SIZE
	.align		4
.L_7:
        /*0030*/ 	.byte	0x04, 0x11
        /*0032*/ 	.short	(.L_9 - .L_8)
	.align		4
.L_8:
        /*0034*/ 	.word	index@(_Z11cavity_flowPdS_S_S_S_S_S_dddddii)
        /*0038*/ 	.word	0x00000000


	//----- nvinfo : EIATTR_MIN_STACK_SIZE
	.align		4
.L_9:
        /*003c*/ 	.byte	0x04, 0x12
        /*003e*/ 	.short	(.L_11 - .L_10)
	.align		4
.L_10:
        /*0040*/ 	.word	index@(_Z11cavity_flowPdS_S_S_S_S_S_dddddii)
        /*0044*/ 	.word	0x00000000
.L_11:


//--------------------- .nv.compat                --------------------------
	.section	.nv.compat,"",@"SHT_CUDA_COMPAT_INFO"
	.align	4
        /*0000*/ 	.byte	0x02, 0x09, 0x00, 0x00, 0x02, 0x02, 0x01, 0x00, 0x02, 0x05, 0x05, 0x00, 0x03, 0x07, 0x01, 0x01
        /*0010*/ 	.byte	0x02, 0x03, 0x00, 0x00, 0x02, 0x06, 0x01, 0x00, 0x04, 0x0b, 0x08, 0x00, 0x01, 0x00, 0x00, 0x00
        /*0020*/ 	.byte	0x00, 0x00, 0x00, 0x00


//--------------------- .nv.info._Z11cavity_flowPdS_S_S_S_S_S_dddddii --------------------------
	.section	.nv.info._Z11cavity_flowPdS_S_S_S_S_S_dddddii,"",@"SHT_CUDA_INFO"
	.sectionflags	@""
	.align	4


	//----- nvinfo : EIATTR_CUDA_API_VERSION
	.align		4
        /*0000*/ 	.byte	0x04, 0x37
        /*0002*/ 	.short	(.L_13 - .L_12)
.L_12:
        /*0004*/ 	.word	0x00000082


	//----- nvinfo : EIATTR_KPARAM_INFO
	.align		4
.L_13:
        /*0008*/ 	.byte	0x04, 0x17
        /*000a*/ 	.short	(.L_15 - .L_14)
.L_14:
        /*000c*/ 	.word	0x00000000
        /*0010*/ 	.short	0x000d
        /*0012*/ 	.short	0x0064
        /*0014*/ 	.byte	0x00, 0xf0, 0x11, 0x00


	//----- nvinfo : EIATTR_KPARAM_INFO
	.align		4
.L_15:
        /*0018*/ 	.byte	0x04, 0x17
        /*001a*/ 	.short	(.L_17 - .L_16)
.L_16:
        /*001c*/ 	.word	0x00000000
        /*0020*/ 	.short	0x000c
        /*0022*/ 	.short	0x0060
        /*0024*/ 	.byte	0x00, 0xf0, 0x11, 0x00


	//----- nvinfo : EIATTR_KPARAM_INFO
	.align		4
.L_17:
        /*0028*/ 	.byte	0x04, 0x17
        /*002a*/ 	.short	(.L_19 - .L_18)
.L_18:
        /*002c*/ 	.word	0x00000000
        /*0030*/ 	.short	0x000b
        /*0032*/ 	.short	0x0058
        /*0034*/ 	.byte	0x00, 0xf0, 0x21, 0x00


	//----- nvinfo : EIATTR_KPARAM_INFO
	.align		4
.L_19:
        /*0038*/ 	.byte	0x04, 0x17
        /*003a*/ 	.short	(.L_21 - .L_20)
.L_20:
        /*003c*/ 	.word	0x00000000
        /*0040*/ 	.short	0x000a
        /*0042*/ 	.short	0x0050
        /*0044*/ 	.byte	0x00, 0xf0, 0x21, 0x00


	//----- nvinfo : EIATTR_KPARAM_INFO
	.align		4
.L_21:
        /*0048*/ 	.byte	0x04, 0x17
        /*004a*/ 	.short	(.L_23 - .L_22)
.L_22:
        /*004c*/ 	.word	0x00000000
        /*0050*/ 	.short	0x0009
        /*0052*/ 	.short	0x0048
        /*0054*/ 	.byte	0x00, 0xf0, 0x21, 0x00


	//----- nvinfo : EIATTR_KPARAM_INFO
	.align		4
.L_23:
        /*0058*/ 	.byte	0x04, 0x17
        /*005a*/ 	.short	(.L_25 - .L_24)
.L_24:
        /*005c*/ 	.word	0x00000000
        /*0060*/ 	.short	0x0008
        /*0062*/ 	.short	0x0040
        /*0064*/ 	.byte	0x00, 0xf0, 0x21, 0x00


	//----- nvinfo : EIATTR_KPARAM_INFO
	.align		4
.L_25:
        /*0068*/ 	.byte	0x04, 0x17
        /*006a*/ 	.short	(.L_27 - .L_26)
.L_26:
        /*006c*/ 	.word	0x00000000
        /*0070*/ 	.short	0x0007
        /*0072*/ 	.short	0x0038
        /*0074*/ 	.byte	0x00, 0xf0, 0x21, 0x00


	//----- nvinfo : EIATTR_KPARAM_INFO
	.align		4
.L_27:
        /*0078*/ 	.byte	0x04, 0x17
        /*007a*/ 	.short	(.L_29 - .L_28)
.L_28:
        /*007c*/ 	.word	0x00000000
        /*0080*/ 	.short	0x0006
        /*0082*/ 	.short	0x0030
        /*0084*/ 	.byte	0x00, 0xf5, 0x21, 0x00


	//----- nvinfo : EIATTR_KPARAM_INFO
	.align		4
.L_29:
        /*0088*/ 	.byte	0x04, 0x17
        /*008a*/ 	.short	(.L_31 - .L_30)
.L_30:
        /*008c*/ 	.word	0x00000000
        /*0090*/ 	.short	0x0005
        /*0092*/ 	.short	0x0028
        /*0094*/ 	.byte	0x00, 0xf5, 0x21, 0x00


	//----- nvinfo : EIATTR_KPARAM_INFO
	.align		4
.L_31:
        /*0098*/ 	.byte	0x04, 0x17
        /*009a*/ 	.short	(.L_33 - .L_32)
.L_32:
        /*009c*/ 	.word	0x00000000
        /*00a0*/ 	.short	0x0004
        /*00a2*/ 	.short	0x0020
        /*00a4*/ 	.byte	0x00, 0xf5, 0x21, 0x00


	//----- nvinfo : EIATTR_KPARAM_INFO
	.align		4
.L_33:
        /*00a8*/ 	.byte	0x04, 0x17
        /*00aa*/ 	.short	(.L_35 - .L_34)
.L_34:
        /*00ac*/ 	.word	0x00000000
        /*00b0*/ 	.short	0x0003
        /*00b2*/ 	.short	0x0018
        /*00b4*/ 	.byte	0x00, 0xf5, 0x21, 0x00


	//----- nvinfo : EIATTR_KPARAM_INFO
	.align		4
.L_35:
        /*00b8*/ 	.byte	0x04, 0x17
        /*00ba*/ 	.short	(.L_37 - .L_36)
.L_36:
        /*00bc*/ 	.word	0x00000000
        /*00c0*/ 	.short	0x0002
        /*00c2*/ 	.short	0x0010
        /*00c4*/ 	.byte	0x00, 0xf5, 0x21, 0x00


	//----- nvinfo : EIATTR_KPARAM_INFO
	.align		4
.L_37:
        /*00c8*/ 	.byte	0x04, 0x17
        /*00ca*/ 	.short	(.L_39 - .L_38)
.L_38:
        /*00cc*/ 	.word	0x00000000
        /*00d0*/ 	.short	0x0001
        /*00d2*/ 	.short	0x0008
        /*00d4*/ 	.byte	0x00, 0xf5, 0x21, 0x00


	//----- nvinfo : EIATTR_KPARAM_INFO
	.align		4
.L_39:
        /*00d8*/ 	.byte	0x04, 0x17
        /*00da*/ 	.short	(.L_41 - .L_40)
.L_40:
        /*00dc*/ 	.word	0x00000000
        /*00e0*/ 	.short	0x0000
        /*00e2*/ 	.short	0x0000
        /*00e4*/ 	.byte	0x00, 0xf5, 0x21, 0x00


	//----- nvinfo : EIATTR_SPARSE_MMA_MASK
	.align		4
.L_41:
        /*00e8*/ 	.byte	0x03, 0x50
        /*00ea*/ 	.short	0x0000


	//----- nvinfo : EIATTR_MAXREG_COUNT
	.align		4
        /*00ec*/ 	.byte	0x03, 0x1b
        /*00ee*/ 	.short	0x00ff


	//----- nvinfo : EIATTR_MERCURY_ISA_VERSION
	.align		4
        /*00f0*/ 	.byte	0x03, 0x5f
        /*00f2*/ 	.short	0x0101


	//----- nvinfo : EIATTR_VRC_CTA_INIT_COUNT
	.align		4
        /*00f4*/ 	.byte	0x02, 0x4a
	.zero		1
	.zero		1


	//----- nvinfo : EIATTR_EXIT_INSTR_OFFSETS
	.align		4
        /*00f8*/ 	.byte	0x04, 0x1c
        /*00fa*/ 	.short	(.L_43 - .L_42)


	//   ....[0]....
.L_42:
        /*00fc*/ 	.word	0x00000080


	//   ....[1]....
        /*0100*/ 	.word	0x000042d0


	//   ....[2]....
        /*0104*/ 	.word	0x00004360


	//   ....[3]....
        /*0108*/ 	.word	0x000043d0


	//----- nvinfo : EIATTR_INDIRECT_BRANCH_TARGETS
	.align		4
.L_43:
        /*010c*/ 	.byte	0x04, 0x34
        /*010e*/ 	.short	(.L_45 - .L_44)


	//   ....[0]....
.L_44:
        /*0110*/ 	.word	.L_x_85@srel
        /*0114*/ 	.short	0x0
        /*0116*/ 	.short	0x0
        /*0118*/ 	.word	0x3
        /*011c*/ 	.word	.L_x_86@srel
        /*0120*/ 	.word	.L_x_87@srel
        /*0124*/ 	.word	.L_x_88@srel


	//   ....[1]....
        /*0128*/ 	.word	.L_x_89@srel
        /*012c*/ 	.short	0x0
        /*012e*/ 	.short	0x0
        /*0130*/ 	.word	0x3
        /*0134*/ 	.word	.L_x_90@srel
        /*0138*/ 	.word	.L_x_91@srel
        /*013c*/ 	.word	.L_x_88@srel


	//   ....[2]....
        /*0140*/ 	.word	.L_x_93@srel
        /*0144*/ 	.short	0x0
        /*0146*/ 	.short	0x0
        /*0148*/ 	.word	0x3
        /*014c*/ 	.word	.L_x_94@srel
        /*0150*/ 	.word	.L_x_95@srel
        /*0154*/ 	.word	.L_x_42@srel


	//   ....[3]....
        /*0158*/ 	.word	.L_x_97@srel
        /*015c*/ 	.short	0x0
        /*015e*/ 	.short	0x0
        /*0160*/ 	.word	0x3
        /*0164*/ 	.word	.L_x_98@srel
        /*0168*/ 	.word	.L_x_99@srel
        /*016c*/ 	.word	.L_x_54@srel


	//----- nvinfo : EIATTR_CRS_STACK_SIZE
	.align		4
.L_45:
        /*0170*/ 	.byte	0x04, 0x1e
        /*0172*/ 	.short	(.L_47 - .L_46)
.L_46:
        /*0174*/ 	.word	0x00000000


	//----- nvinfo : EIATTR_CBANK_PARAM_SIZE
	.align		4
.L_47:
        /*0178*/ 	.byte	0x03, 0x19
        /*017a*/ 	.short	0x0068


	//----- nvinfo : EIATTR_PARAM_CBANK
	.align		4
        /*017c*/ 	.byte	0x04, 0x0a
        /*017e*/ 	.short	(.L_49 - .L_48)
	.align		4
.L_48:
        /*0180*/ 	.word	index@(.nv.constant0._Z11cavity_flowPdS_S_S_S_S_S_dddddii)
        /*0184*/ 	.short	0x0380
        /*0186*/ 	.short	0x0068


	//----- nvinfo : EIATTR_SW_WAR
	.align		4
.L_49:
        /*0188*/ 	.byte	0x04, 0x36
        /*018a*/ 	.short	(.L_51 - .L_50)
.L_50:
        /*018c*/ 	.word	0x00000008
.L_51:


//--------------------- .nv.callgraph             --------------------------
	.section	.nv.callgraph,"",@"SHT_CUDA_CALLGRAPH"
	.align	4
	.sectionentsize	8
	.align		4
        /*0000*/ 	.word	0x00000000
	.align		4
        /*0004*/ 	.word	0xffffffff
	.align		4
        /*0008*/ 	.word	0x00000000
	.align		4
        /*000c*/ 	.word	0xfffffffe
	.align		4
        /*0010*/ 	.word	0x00000000
	.align		4
        /*0014*/ 	.word	0xfffffffd
	.align		4
        /*0018*/ 	.word	0x00000000
	.align		4
        /*001c*/ 	.word	0xfffffffc


//--------------------- .nv.constant2._Z11cavity_flowPdS_S_S_S_S_S_dddddii --------------------------
	.section	.nv.constant2._Z11cavity_flowPdS_S_S_S_S_S_dddddii,"a",@progbits
	.sectionflags	@""
	.align	4
.nv.constant2._Z11cavity_flowPdS_S_S_S_S_S_dddddii:
        /*0000*/ 	.byte	0x00, 0x14, 0x00, 0x00, 0xc0, 0x13, 0x00, 0x00, 0xa0, 0x1b, 0x00, 0x00, 0x70, 0x1b, 0x00, 0x00
        /*0010*/ 	.byte	0x30, 0x1b, 0x00, 0x00, 0xa0, 0x1b, 0x00, 0x00, 0xc0, 0x1c, 0x00, 0x00, 0x80, 0x1c, 0x00, 0x00
        /*0020*/ 	.byte	0x00, 0x24, 0x00, 0x00, 0xb0, 0x25, 0x00, 0x00, 0x70, 0x25, 0x00, 0x00, 0x20, 0x2d, 0x00, 0x00


//--------------------- .text._Z11cavity_flowPdS_S_S_S_S_S_dddddii --------------------------
	.section	.text._Z11cavity_flowPdS_S_S_S_S_S_dddddii,"ax",@progbits
	.align	128
        .global         _Z11cavity_flowPdS_S_S_S_S_S_dddddii
        .type           _Z11cavity_flowPdS_S_S_S_S_S_dddddii,@function
        .size           _Z11cavity_flowPdS_S_S_S_S_S_dddddii,(.L_x_103 - _Z11cavity_flowPdS_S_S_S_S_S_dddddii)
        .other          _Z11cavity_flowPdS_S_S_S_S_S_dddddii,@"STO_CUDA_ENTRY STV_DEFAULT"
_Z11cavity_flowPdS_S_S_S_S_S_dddddii:
.text._Z11cavity_flowPdS_S_S_S_S_S_dddddii:
[----:B------:R-:W-:Y:S01]  /*0000*/  LDC R1, c[0x0][0x37c] ;  /* 0x0000df00ff017b82 */ /* 0x000fe20000000800 */
[----:B------:R-:W0:Y:S07]  /*0010*/  S2R R3, SR_TID.X ;  /* 0x0000000000037919 */ /* 0x000e2e0000002100 */
[----:B------:R-:W0:Y:S08]  /*0020*/  S2UR UR4, SR_CTAID.X ;  /* 0x00000000000479c3 */ /* 0x000e300000002500 */
[----:B------:R-:W0:Y:S08]  /*0030*/  LDC R0, c[0x0][0x360] ;  /* 0x0000d800ff007b82 */ /* 0x000e300000000800 */
[----:B------:R-:W1:Y:S01]  /*0040*/  LDC R6, c[0x0][0x3e4] ;  /* 0x0000f900ff067b82 */ /* 0x000e620000000800 */
[----:B0-----:R-:W-:-:S02]  /*0050*/  IMAD R0, R0, UR4, R3 ;  /* 0x0000000400007c24 */ /* 0x001fc4000f8e0203 */
[----:B-1----:R-:W-:-:S05]  /*0060*/  IMAD R3, R6, R6, RZ ;  /* 0x0000000606037224 */ /* 0x002fca00078e02ff */
[----:B------:R-:W-:-:S13]  /*0070*/  ISETP.GT.AND P0, PT, R0, R3, PT ;  /* 0x000000030000720c */ /* 0x000fda0003f04270 */
[----:B------:R-:W-:Y:S05]  /*0080*/  @P0 EXIT ;  /* 0x000000000000094d */ /* 0x000fea0003800000 */
[----:B------:R-:W-:Y:S01]  /*0090*/  ISETP.GE.AND P0, PT, R0, R6, PT ;  /* 0x000000060000720c */ /* 0x000fe20003f06270 */
[----:B------:R-:W0:Y:S01]  /*00a0*/  LDCU.64 UR6, c[0x0][0x358] ;  /* 0x00006b00ff0677ac */ /* 0x000e220008000a00 */
[----:B------:R-:W-:Y:S01]  /*00b0*/  BSSY.RECONVERGENT B1, `(.L_x_0) ;  /* 0x000010c000017945 */ /* 0x000fe20003800200 */
[----:B------:R-:W-:-:S10]  /*00c0*/  IMAD.MOV.U32 R26, RZ, RZ, 0x1 ;  /* 0x00000001ff1a7424 */ /* 0x000fd400078e00ff */
[----:B------:R-:W-:Y:S05]  /*00d0*/  @!P0 BRA `(.L_x_1) ;  /* 0x0000001000248947 */ /* 0x000fea0003800000 */
[----:B------:R-:W-:Y:S02]  /*00e0*/  IMAD.IADD R3, R3, 0x1, -R6 ;  /* 0x0000000103037824 */ /* 0x000fe400078e0a06 */
[----:B------:R-:W-:-:S03]  /*00f0*/  IMAD.MOV.U32 R26, RZ, RZ, 0x2 ;  /* 0x00000002ff1a7424 */ /* 0x000fc600078e00ff */
[----:B------:R-:W-:-:S13]  /*0100*/  ISETP.GE.AND P0, PT, R0, R3, PT ;  /* 0x000000030000720c */ /* 0x000fda0003f06270 */
[----:B------:R-:W-:Y:S05]  /*0110*/  @P0 BRA `(.L_x_1) ;  /* 0x0000001000140947 */ /* 0x000fea0003800000 */
[----:B------:R-:W-:Y:S01]  /*0120*/  IABS R7, R6 ;  /* 0x0000000600077213 */ /* 0x000fe20000000000 */
[----:B------:R-:W-:Y:S01]  /*0130*/  HFMA2 R26, -RZ, RZ, 0, 1.78813934326171875e-07 ;  /* 0x00000003ff1a7431 */ /* 0x000fe200000001ff */
[----:B------:R-:W-:Y:S02]  /*0140*/  ISETP.GE.AND P1, PT, R0, RZ, PT ;  /* 0x000000ff0000720c */ /* 0x000fe40003f26270 */
[----:B------:R-:W1:Y:S08]  /*0150*/  I2F.RP R4, R7 ;  /* 0x0000000700047306 */ /* 0x000e700000209400 */
[----:B-1----:R-:W1:Y:S02]  /*0160*/  MUFU.RCP R4, R4 ;  /* 0x0000000400047308 */ /* 0x002e640000001000 */
[----:B-1----:R-:W-:-:S06]  /*0170*/  VIADD R2, R4, 0xffffffe ;  /* 0x0ffffffe04027836 */ /* 0x002fcc0000000000 */
[----:B------:R1:W2:Y:S02]  /*0180*/  F2I.FTZ.U32.TRUNC.NTZ R3, R2 ;  /* 0x0000000200037305 */ /* 0x0002a4000021f000 */
[----:B-1----:R-:W-:Y:S02]  /*0190*/  IMAD.MOV.U32 R2, RZ, RZ, RZ ;  /* 0x000000ffff027224 */ /* 0x002fe400078e00ff */
[----:B--2---:R-:W-:-:S04]  /*01a0*/  IMAD.MOV R8, RZ, RZ, -R3 ;  /* 0x000000ffff087224 */ /* 0x004fc800078e0a03 */
[----:B------:R-:W-:Y:S01]  /*01b0*/  IMAD R5, R8, R7, RZ ;  /* 0x0000000708057224 */ /* 0x000fe200078e02ff */
[----:B------:R-:W-:-:S03]  /*01c0*/  IABS R8, R0 ;  /* 0x0000000000087213 */ /* 0x000fc60000000000 */
[----:B------:R-:W-:-:S06]  /*01d0*/  IMAD.HI.U32 R3, R3, R5, R2 ;  /* 0x0000000503037227 */ /* 0x000fcc00078e0002 */
[----:B------:R-:W-:-:S04]  /*01e0*/  IMAD.HI.U32 R5, R3, R8, RZ ;  /* 0x0000000803057227 */ /* 0x000fc800078e00ff */
[----:B------:R-:W-:-:S04]  /*01f0*/  IMAD.MOV R5, RZ, RZ, -R5 ;  /* 0x000000ffff057224 */ /* 0x000fc800078e0a05 */
[----:B------:R-:W-:Y:S01]  /*0200*/  IMAD R4, R7, R5, R8 ;  /* 0x0000000507047224 */ /* 0x000fe200078e0208 */
[----:B------:R-:W-:-:S04]  /*0210*/  LOP3.LUT R5, RZ, R6, RZ, 0x33, !PT ;  /* 0x00000006ff057212 */ /* 0x000fc800078e33ff */
[----:B------:R-:W-:-:S13]  /*0220*/  ISETP.GT.U32.AND P0, PT, R7, R4, PT ;  /* 0x000000040700720c */ /* 0x000fda0003f04070 */
[----:B------:R-:W-:-:S05]  /*0230*/  @!P0 IMAD.IADD R4, R4, 0x1, -R7 ;  /* 0x0000000104048824 */ /* 0x000fca00078e0a07 */
[----:B------:R-:W-:-:S13]  /*0240*/  ISETP.GT.U32.AND P0, PT, R7, R4, PT ;  /* 0x000000040700720c */ /* 0x000fda0003f04070 */
[----:B------:R-:W-:Y:S01]  /*0250*/  @!P0 IMAD.IADD R4, R4, 0x1, -R7 ;  /* 0x0000000104048824 */ /* 0x000fe200078e0a07 */
[----:B------:R-:W-:-:S03]  /*0260*/  ISETP.NE.AND P0, PT, R6, RZ, PT ;  /* 0x000000ff0600720c */ /* 0x000fc60003f05270 */
[----:B------:R-:W-:-:S05]  /*0270*/  @!P1 IMAD.MOV R4, RZ, RZ, -R4 ;  /* 0x000000ffff049224 */ /* 0x000fca00078e0a04 */
[----:B------:R-:W-:-:S04]  /*0280*/  SEL R4, R5, R4, !P0 ;  /* 0x0000000405047207 */ /* 0x000fc80004000000 */
[----:B------:R-:W-:-:S13]  /*0290*/  ISETP.NE.AND P1, PT, R4, RZ, PT ;  /* 0x000000ff0400720c */ /* 0x000fda0003f25270 */
[----:B------:R-:W-:Y:S05]  /*02a0*/  @!P1 BRA `(.L_x_1) ;  /* 0x0000000c00b09947 */ /* 0x000fea0003800000 */
[----:B------:R-:W-:Y:S02]  /*02b0*/  VIADD R4, R0, 0x1 ;  /* 0x0000000100047836 */ /* 0x000fe40000000000 */
[----:B------:R-:W-:-:S03]  /*02c0*/  IMAD.MOV.U32 R26, RZ, RZ, 0x4 ;  /* 0x00000004ff1a7424 */ /* 0x000fc600078e00ff */
[----:B------:R-:W-:Y:S02]  /*02d0*/  IABS R2, R4 ;  /* 0x0000000400027213 */ /* 0x000fe40000000000 */
[----:B------:R-:W-:-:S03]  /*02e0*/  ISETP.GE.AND P2, PT, R4, RZ, PT ;  /* 0x000000ff0400720c */ /* 0x000fc60003f46270 */
[----:B------:R-:W-:-:S04]  /*02f0*/  IMAD.HI.U32 R3, R3, R2, RZ ;  /* 0x0000000203037227 */ /* 0x000fc800078e00ff */
[----:B------:R-:W-:-:S04]  /*0300*/  IMAD.MOV R3, RZ, RZ, -R3 ;  /* 0x000000ffff037224 */ /* 0x000fc800078e0a03 */
[----:B------:R-:W-:-:S05]  /*0310*/  IMAD R2, R7, R3, R2 ;  /* 0x0000000307027224 */ /* 0x000fca00078e0202 */
[----:B------:R-:W-:-:S13]  /*0320*/  ISETP.GT.U32.AND P1, PT, R7, R2, PT ;  /* 0x000000020700720c */ /* 0x000fda0003f24070 */
[----:B------:R-:W-:-:S05]  /*0330*/  @!P1 IMAD.IADD R2, R2, 0x1, -R7 ;  /* 0x0000000102029824 */ /* 0x000fca00078e0a07 */
[----:B------:R-:W-:-:S13]  /*0340*/  ISETP.GT.U32.AND P1, PT, R7, R2, PT ;  /* 0x000000020700720c */ /* 0x000fda0003f24070 */
[----:B------:R-:W-:-:S04]  /*0350*/  @!P1 IMAD.IADD R2, R2, 0x1, -R7 ;  /* 0x0000000102029824 */ /* 0x000fc800078e0a07 */
[----:B------:R-:W-:-:S05]  /*0360*/  @!P2 IMAD.MOV R2, RZ, RZ, -R2 ;  /* 0x000000ffff02a224 */ /* 0x000fca00078e0a02 */
[----:B------:R-:W-:-:S04]  /*0370*/  SEL R2, R5, R2, !P0 ;  /* 0x0000000205027207 */ /* 0x000fc80004000000 */
[----:B------:R-:W-:-:S13]  /*0380*/  ISETP.NE.AND P0, PT, R2, RZ, PT ;  /* 0x000000ff0200720c */ /* 0x000fda0003f05270 */
[----:B------:R-:W-:Y:S05]  /*0390*/  @!P0 BRA `(.L_x_1) ;  /* 0x0000000c00748947 */ /* 0x000fea0003800000 */
[----:B------:R-:W1:Y:S08]  /*03a0*/  LDC R6, c[0x0][0x3cc] ;  /* 0x0000f300ff067b82 */ /* 0x000e700000000800 */
[----:B------:R-:W2:Y:S01]  /*03b0*/  LDC.64 R24, c[0x0][0x3c8] ;  /* 0x0000f200ff187b82 */ /* 0x000ea20000000a00 */
[----:B-1----:R-:W2:Y:S01]  /*03c0*/  MUFU.RCP64H R3, R6 ;  /* 0x0000000600037308 */ /* 0x002ea20000001800 */
[----:B------:R-:W-:-:S05]  /*03d0*/  VIADD R2, R6, 0x300402 ;  /* 0x0030040206027836 */ /* 0x000fca0000000000 */
[----:B------:R-:W-:Y:S01]  /*03e0*/  FSETP.GEU.AND P0, PT, |R2|, 5.8789094863358348022e-39, PT ;  /* 0x004004020200780b */ /* 0x000fe20003f0e200 */
[----:B--2---:R-:W-:-:S08]  /*03f0*/  DFMA R4, R2, -R24, 1 ;  /* 0x3ff000000204742b */ /* 0x004fd00000000818 */
[----:B------:R-:W-:-:S08]  /*0400*/  DFMA R4, R4, R4, R4 ;  /* 0x000000040404722b */ /* 0x000fd00000000004 */
[----:B------:R-:W-:-:S08]  /*0410*/  DFMA R4, R2, R4, R2 ;  /* 0x000000040204722b */ /* 0x000fd00000000002 */
[----:B------:R-:W-:-:S08]  /*0420*/  DFMA R24, R4, -R24, 1 ;  /* 0x3ff000000418742b */ /* 0x000fd00000000818 */
[----:B------:R-:W-:Y:S01]  /*0430*/  DFMA R24, R4, R24, R4 ;  /* 0x000000180418722b */ /* 0x000fe20000000004 */
[----:B------:R-:W-:Y:S10]  /*0440*/  @P0 BRA `(.L_x_2) ;  /* 0x0000000000100947 */ /* 0x000ff40003800000 */
[----:B------:R-:W-:Y:S02]  /*0450*/  LOP3.LUT R2, R6, 0x7fffffff, RZ, 0xc0, !PT ;  /* 0x7fffffff06027812 */ /* 0x000fe400078ec0ff */
[----:B------:R-:W-:-:S03]  /*0460*/  MOV R10, 0x490 ;  /* 0x00000490000a7802 */ /* 0x000fc60000000f00 */
[----:B------:R-:W-:-:S07]  /*0470*/  VIADD R7, R2, 0xfff00000 ;  /* 0xfff0000002077836 */ /* 0x000fce0000000000 */
[----:B0-----:R-:W-:Y:S05]  /*0480*/  CALL.REL.NOINC `($__internal_0_$__cuda_sm20_dblrcp_rn_slowpath_v3) ;  /* 0x0000003c00d47944 */ /* 0x001fea0003c00000 */
.L_x_2:
[----:B------:R-:W1:Y:S08]  /*0490*/  LDC.64 R20, c[0x0][0x380] ;  /* 0x0000e000ff147b82 */ /* 0x000e700000000a00 */
[----:B------:R-:W2:Y:S01]  /*04a0*/  LDC.64 R18, c[0x0][0x3b8] ;  /* 0x0000ee00ff127b82 */ /* 0x000ea20000000a00 */
[----:B-1----:R-:W-:-:S05]  /*04b0*/  IMAD.WIDE R20, R0, 0x8, R20 ;  /* 0x0000000800147825 */ /* 0x002fca00078e0214 */
[----:B0-----:R-:W3:Y:S04]  /*04c0*/  LDG.E.64 R2, desc[UR6][R20.64] ;  /* 0x0000000614027981 */ /* 0x001ee8000c1e1b00 */
[----:B------:R-:W3:Y:S01]  /*04d0*/  LDG.E.64 R22, desc[UR6][R20.64+-0x8] ;  /* 0xfffff80614167981 */ /* 0x000ee2000c1e1b00 */
[----:B--2---:R-:W-:Y:S01]  /*04e0*/  DADD R18, R18, R18 ;  /* 0x0000000012127229 */ /* 0x004fe20000000012 */
[----:B------:R-:W-:Y:S01]  /*04f0*/  IMAD.MOV.U32 R4, RZ, RZ, 0x1 ;  /* 0x00000001ff047424 */ /* 0x000fe200078e00ff */
[----:B------:R-:W-:Y:S04]  /*0500*/  BSSY.RECONVERGENT B2, `(.L_x_3) ;  /* 0x0000016000027945 */ /* 0x000fe80003800200 */
[----:B------:R-:W0:Y:S02]  /*0510*/  MUFU.RCP64H R5, R19 ;  /* 0x0000001300057308 */ /* 0x000e240000001800 */
[----:B0-----:R-:W-:-:S08]  /*0520*/  DFMA R6, -R18, R4, 1 ;  /* 0x3ff000001206742b */ /* 0x001fd00000000104 */
[----:B------:R-:W-:-:S08]  /*0530*/  DFMA R6, R6, R6, R6 ;  /* 0x000000060606722b */ /* 0x000fd00000000006 */
[----:B------:R-:W-:-:S08]  /*0540*/  DFMA R6, R4, R6, R4 ;  /* 0x000000060406722b */ /* 0x000fd00000000004 */
[----:B------:R-:W-:-:S08]  /*0550*/  DFMA R8, -R18, R6, 1 ;  /* 0x3ff000001208742b */ /* 0x000fd00000000106 */
[----:B------:R-:W-:Y:S02]  /*0560*/  DFMA R8, R6, R8, R6 ;  /* 0x000000080608722b */ /* 0x000fe40000000006 */
[----:B---3--:R-:W-:-:S08]  /*0570*/  DADD R4, R2, -R22 ;  /* 0x0000000002047229 */ /* 0x008fd00000000816 */
[----:B------:R-:W-:Y:S02]  /*0580*/  DMUL R12, R4, R8 ;  /* 0x00000008040c7228 */ /* 0x000fe40000000000 */
[----:B------:R-:W-:-:S06]  /*0590*/  FSETP.GEU.AND P1, PT, |R5|, 6.5827683646048100446e-37, PT ;  /* 0x036000000500780b */ /* 0x000fcc0003f2e200 */
[----:B------:R-:W-:-:S08]  /*05a0*/  DFMA R2, -R18, R12, R4 ;  /* 0x0000000c1202722b */ /* 0x000fd00000000104 */
[----:B------:R-:W-:-:S10]  /*05b0*/  DFMA R12, R8, R2, R12 ;  /* 0x00000002080c722b */ /* 0x000fd4000000000c */
[----:B------:R-:W-:-:S05]  /*05c0*/  FFMA R2, RZ, R19, R13 ;  /* 0x00000013ff027223 */ /* 0x000fca000000000d */
[----:B------:R-:W-:-:S13]  /*05d0*/  FSETP.GT.AND P0, PT, |R2|, 1.469367938527859385e-39, PT ;  /* 0x001000000200780b */ /* 0x000fda0003f04200 */
[----:B------:R-:W-:Y:S05]  /*05e0*/  @P0 BRA P1, `(.L_x_4) ;  /* 0x00000000001c0947 */ /* 0x000fea0000800000 */
[----:B------:R-:W-:Y:S01]  /*05f0*/  IMAD.MOV.U32 R6, RZ, RZ, R4 ;  /* 0x000000ffff067224 */ /* 0x000fe200078e0004 */
[----:B------:R-:W-:Y:S01]  /*0600*/  MOV R8, R18 ;  /* 0x0000001200087202 */ /* 0x000fe20000000f00 */
[----:B------:R-:W-:Y:S01]  /*0610*/  IMAD.MOV.U32 R9, RZ, RZ, R19 ;  /* 0x000000ffff097224 */ /* 0x000fe200078e0013 */
[----:B------:R-:W-:-:S07]  /*0620*/  MOV R4, 0x640 ;  /* 0x0000064000047802 */ /* 0x000fce0000000f00 */
[----:B------:R-:W-:Y:S05]  /*0630*/  CALL.REL.NOINC `($__internal_1_$__cuda_sm20_div_rn_f64_full) ;  /* 0x0000004000187944 */ /* 0x000fea0003c00000 */
[----:B------:R-:W-:Y:S02]  /*0640*/  IMAD.MOV.U32 R12, RZ, RZ, R6 ;  /* 0x000000ffff0c7224 */ /* 0x000fe400078e0006 */
[----:B------:R-:W-:-:S07]  /*0650*/  IMAD.MOV.U32 R13, RZ, RZ, R5 ;  /* 0x000000ffff0d7224 */ /* 0x000fce00078e0005 */
.L_x_4:
[----:B------:R-:W-:Y:S05]  /*0660*/  BSYNC.RECONVERGENT B2 ;  /* 0x0000000000027941 */ /* 0x000fea0003800200 */
.L_x_3:
[----:B------:R-:W0:Y:S01]  /*0670*/  LDC.64 R16, c[0x0][0x388] ;  /* 0x0000e200ff107b82 */ /* 0x000e220000000a00 */
[----:B------:R-:W1:Y:S07]  /*0680*/  LDCU UR4, c[0x0][0x3e4] ;  /* 0x00007c80ff0477ac */ /* 0x000e6e0008000800 */
[----:B------:R-:W2:Y:S01]  /*0690*/  LDC.64 R10, c[0x0][0x3c0] ;  /* 0x0000f000ff0a7b82 */ /* 0x000ea20000000a00 */
[C---:B-1----:R-:W-:Y:S02]  /*06a0*/  VIADD R3, R0.reuse, UR4 ;  /* 0x0000000400037c36 */ /* 0x042fe40008000000 */
[----:B------:R-:W-:-:S02]  /*06b0*/  VIADD R14, R0, -UR4 ;  /* 0x80000004000e7c36 */ /* 0x000fc40008000000 */
[----:B0-----:R-:W-:-:S04]  /*06c0*/  IMAD.WIDE R2, R3, 0x8, R16 ;  /* 0x0000000803027825 */ /* 0x001fc800078e0210 */
[----:B------:R-:W-:Y:S02]  /*06d0*/  IMAD.WIDE R16, R14, 0x8, R16 ;  /* 0x000000080e107825 */ /* 0x000fe400078e0210 */
[----:B------:R-:W3:Y:S04]  /*06e0*/  LDG.E.64 R2, desc[UR6][R2.64] ;  /* 0x0000000602027981 */ /* 0x000ee8000c1e1b00 */
        /* <DEDUP_REMOVED lines=19> */
[----:B------:R-:W-:Y:S01]  /*0820*/  MOV R4, 0x860 ;  /* 0x0000086000047802 */ /* 0x000fe20000000f00 */
[----:B------:R-:W-:Y:S02]  /*0830*/  IMAD.MOV.U32 R8, RZ, RZ, R10 ;  /* 0x000000ffff087224 */ /* 0x000fe400078e000a */
[----:B------:R-:W-:-:S07]  /*0840*/  IMAD.MOV.U32 R9, RZ, RZ, R11 ;  /* 0x000000ffff097224 */ /* 0x000fce00078e000b */
[----:B------:R-:W-:Y:S05]  /*0850*/  CALL.REL.NOINC `($__internal_1_$__cuda_sm20_div_rn_f64_full) ;  /* 0x0000003c00907944 */ /* 0x000fea0003c00000 */
[----:B------:R-:W-:Y:S01]  /*0860*/  IMAD.MOV.U32 R2, RZ, RZ, R6 ;  /* 0x000000ffff027224 */ /* 0x000fe200078e0006 */
[----:B------:R-:W-:-:S07]  /*0870*/  MOV R3, R5 ;  /* 0x0000000500037202 */ /* 0x000fce0000000f00 */
.L_x_6:
[----:B------:R-:W-:Y:S05]  /*0880*/  BSYNC.RECONVERGENT B2 ;  /* 0x0000000000027941 */ /* 0x000fea0003800200 */
.L_x_5:
[----:B------:R-:W2:Y:S01]  /*0890*/  LDG.E.64 R4, desc[UR6][R20.64+0x8] ;  /* 0x0000080614047981 */ /* 0x000ea2000c1e1b00 */
[----:B------:R-:W0:Y:S01]  /*08a0*/  MUFU.RCP64H R7, R19 ;  /* 0x0000001300077308 */ /* 0x000e220000001800 */
[----:B------:R-:W-:Y:S01]  /*08b0*/  IMAD.MOV.U32 R6, RZ, RZ, 0x1 ;  /* 0x00000001ff067424 */ /* 0x000fe200078e00ff */
[----:B------:R-:W-:Y:S01]  /*08c0*/  DADD R12, R2, R12 ;  /* 0x00000000020c7229 */ /* 0x000fe2000000000c */
[----:B------:R-:W-:Y:S07]  /*08d0*/  BSSY.RECONVERGENT B2, `(.L_x_7) ;  /* 0x0000016000027945 */ /* 0x000fee0003800200 */
[----:B------:R-:W-:-:S02]  /*08e0*/  DMUL R12, R12, R24 ;  /* 0x000000180c0c7228 */ /* 0x000fc40000000000 */
[----:B0-----:R-:W-:-:S08]  /*08f0*/  DFMA R8, -R18, R6, 1 ;  /* 0x3ff000001208742b */ /* 0x001fd00000000106 */
[----:B------:R-:W-:-:S08]  /*0900*/  DFMA R8, R8, R8, R8 ;  /* 0x000000080808722b */ /* 0x000fd00000000008 */
[----:B------:R-:W-:-:S08]  /*0910*/  DFMA R8, R6, R8, R6 ;  /* 0x000000080608722b */ /* 0x000fd00000000006 */
[----:B------:R-:W-:-:S08]  /*0920*/  DFMA R6, -R18, R8, 1 ;  /* 0x3ff000001206742b */ /* 0x000fd00000000108 */
[----:B------:R-:W-:Y:S02]  /*0930*/  DFMA R8, R8, R6, R8 ;  /* 0x000000060808722b */ /* 0x000fe40000000008 */
[----:B--2---:R-:W-:-:S08]  /*0940*/  DADD R4, -R22, R4 ;  /* 0x0000000016047229 */ /* 0x004fd00000000104 */
        /* <DEDUP_REMOVED lines=12> */
[----:B------:R-:W-:Y:S02]  /*0a10*/  IMAD.MOV.U32 R22, RZ, RZ, R6 ;  /* 0x000000ffff167224 */ /* 0x000fe400078e0006 */
[----:B------:R-:W-:-:S07]  /*0a20*/  IMAD.MOV.U32 R23, RZ, RZ, R5 ;  /* 0x000000ffff177224 */ /* 0x000fce00078e0005 */
.L_x_8:
[----:B------:R-:W-:Y:S05]  /*0a30*/  BSYNC.RECONVERGENT B2 ;  /* 0x0000000000027941 */ /* 0x000fea0003800200 */
.L_x_7:
[----:B------:R-:W-:Y:S01]  /*0a40*/  DADD R6, -RZ, |R22| ;  /* 0x00000000ff067229 */ /* 0x000fe20000000516 */
[----:B------:R-:W-:Y:S01]  /*0a50*/  BSSY.RECONVERGENT B0, `(.L_x_9) ;  /* 0x0000003000007945 */ /* 0x000fe20003800200 */
[----:B------:R-:W-:-:S09]  /*0a60*/  MOV R4, 0xa80 ;  /* 0x00000a8000047802 */ /* 0x000fd20000000f00 */
[----:B------:R-:W-:Y:S05]  /*0a70*/  CALL.REL.NOINC `($_Z11cavity_flowPdS_S_S_S_S_S_dddddii$__internal_accurate_pow) ;  /* 0x0000004000a07944 */ /* 0x000fea0003c00000 */
[----:B------:R-:W-:Y:S05]  /*0a80*/  BSYNC.RECONVERGENT B0 ;  /* 0x0000000000007941 */ /* 0x000fea0003800200 */
.L_x_9:
[----:B------:R-:W0:Y:S08]  /*0a90*/  LDC R9, c[0x0][0x3e4] ;  /* 0x0000f900ff097b82 */ /* 0x000e300000000800 */
[----:B------:R-:W1:Y:S01]  /*0aa0*/  LDC.64 R6, c[0x0][0x380] ;  /* 0x0000e000ff067b82 */ /* 0x000e620000000a00 */
[----:B0-----:R-:W-:-:S06]  /*0ab0*/  IMAD.WIDE R20, R9, 0x8, R20 ;  /* 0x0000000809147825 */ /* 0x001fcc00078e0214 */
[----:B------:R-:W2:Y:S01]  /*0ac0*/  LDG.E.64 R20, desc[UR6][R20.64] ;  /* 0x0000000614147981 */ /* 0x000ea2000c1e1b00 */
[----:B-1----:R-:W-:-:S06]  /*0ad0*/  IMAD.WIDE R14, R14, 0x8, R6 ;  /* 0x000000080e0e7825 */ /* 0x002fcc00078e0206 */
[----:B------:R-:W2:Y:S01]  /*0ae0*/  LDG.E.64 R14, desc[UR6][R14.64] ;  /* 0x000000060e0e7981 */ /* 0x000ea2000c1e1b00 */
[----:B------:R-:W0:Y:S01]  /*0af0*/  MUFU.RCP64H R7, R11 ;  /* 0x0000000b00077308 */ /* 0x000e220000001800 */
[----:B------:R-:W-:-:S06]  /*0b00*/  IMAD.MOV.U32 R6, RZ, RZ, 0x1 ;  /* 0x00000001ff067424 */ /* 0x000fcc00078e00ff */
[----:B0-----:R-:W-:-:S08]  /*0b10*/  DFMA R24, -R10, R6, 1 ;  /* 0x3ff000000a18742b */ /* 0x001fd00000000106 */
[----:B------:R-:W-:-:S08]  /*0b20*/  DFMA R24, R24, R24, R24 ;  /* 0x000000181818722b */ /* 0x000fd00000000018 */
[----:B------:R-:W-:-:S08]  /*0b30*/  DFMA R6, R6, R24, R6 ;  /* 0x000000180606722b */ /* 0x000fd00000000006 */
[----:B------:R-:W-:-:S08]  /*0b40*/  DFMA R26, -R10, R6, 1 ;  /* 0x3ff000000a1a742b */ /* 0x000fd00000000106 */
[----:B------:R-:W-:Y:S02]  /*0b50*/  DFMA R26, R6, R26, R6 ;  /* 0x0000001a061a722b */ /* 0x000fe40000000006 */
[C---:B------:R-:W-:Y:S02]  /*0b60*/  DADD R6, R22.reuse, 2 ;  /* 0x4000000016067429 */ /* 0x040fe40000000000 */
[----:B------:R-:W-:-:S08]  /*0b70*/  DSETP.NEU.AND P0, PT, R22, RZ, PT ;  /* 0x000000ff1600722a */ /* 0x000fd00003f0d000 */
[----:B------:R-:W-:-:S04]  /*0b80*/  LOP3.LUT R4, R7, 0x7ff00000, RZ, 0xc0, !PT ;  /* 0x7ff0000007047812 */ /* 0x000fc800078ec0ff */
[----:B------:R-:W-:Y:S01]  /*0b90*/  ISETP.NE.AND P1, PT, R4, 0x7ff00000, PT ;  /* 0x7ff000000400780c */ /* 0x000fe20003f25270 */
[----:B------:R-:W-:Y:S01]  /*0ba0*/  BSSY.RECONVERGENT B0, `(.L_x_10) ;  /* 0x000000f000007945 */ /* 0x000fe20003800200 */
[----:B------:R-:W-:Y:S01]  /*0bb0*/  DSETP.NEU.AND P2, PT, R22, 1, PT ;  /* 0x3ff000001600742a */ /* 0x000fe20003f4d000 */
[----:B------:R-:W-:Y:S01]  /*0bc0*/  IMAD.MOV.U32 R9, RZ, RZ, R5 ;  /* 0x000000ffff097224 */ /* 0x000fe200078e0005 */
[----:B------:R-:W-:Y:S01]  /*0bd0*/  @!P0 CS2R R8, SRZ ;  /* 0x0000000000088805 */ /* 0x000fe2000001ff00 */
[----:B--2---:R-:W-:-:S08]  /*0be0*/  DADD R24, R20, -R14 ;  /* 0x0000000014187229 */ /* 0x004fd0000000080e */
[----:B------:R-:W-:-:S08]  /*0bf0*/  DMUL R20, R26, R24 ;  /* 0x000000181a147228 */ /* 0x000fd00000000000 */
[----:B------:R-:W-:-:S08]  /*0c00*/  DFMA R6, -R10, R20, R24 ;  /* 0x000000140a06722b */ /* 0x000fd00000000118 */
[----:B------:R-:W-:Y:S01]  /*0c10*/  DFMA R6, R26, R6, R20 ;  /* 0x000000061a06722b */ /* 0x000fe20000000014 */
[----:B------:R-:W-:Y:S10]  /*0c20*/  @P1 BRA `(.L_x_11) ;  /* 0x0000000000181947 */ /* 0x000ff40003800000 */
[----:B------:R-:W-:-:S14]  /*0c30*/  DSETP.NAN.AND P0, PT, R22, R22, PT ;  /* 0x000000161600722a */ /* 0x000fdc0003f08000 */
[----:B------:R-:W-:Y:S01]  /*0c40*/  @P0 DADD R8, R22, 2 ;  /* 0x4000000016080429 */ /* 0x000fe20000000000 */
[----:B------:R-:W-:Y:S10]  /*0c50*/  @P0 BRA `(.L_x_11) ;  /* 0x00000000000c0947 */ /* 0x000ff40003800000 */
[----:B------:R-:W-:-:S14]  /*0c60*/  DSETP.NEU.AND P0, PT, |R22|, +INF , PT ;  /* 0x7ff000001600742a */ /* 0x000fdc0003f0d200 */
[----:B------:R-:W-:Y:S02]  /*0c70*/  @!P0 IMAD.MOV.U32 R8, RZ, RZ, 0x0 ;  /* 0x00000000ff088424 */ /* 0x000fe400078e00ff */
[----:B------:R-:W-:-:S07]  /*0c80*/  @!P0 IMAD.MOV.U32 R9, RZ, RZ, 0x7ff00000 ;  /* 0x7ff00000ff098424 */ /* 0x000fce00078e00ff */
.L_x_11:
[----:B------:R-:W-:Y:S05]  /*0c90*/  BSYNC.RECONVERGENT B0 ;  /* 0x0000000000007941 */ /* 0x000fea0003800200 */
.L_x_10:
[----:B------:R-:W-:Y:S01]  /*0ca0*/  FFMA R14, RZ, R11, R7 ;  /* 0x0000000bff0e7223 */ /* 0x000fe20000000007 */
[----:B------:R-:W-:Y:S01]  /*0cb0*/  FSETP.GEU.AND P1, PT, |R25|, 6.5827683646048100446e-37, PT ;  /* 0x036000001900780b */ /* 0x000fe20003f2e200 */
[----:B------:R-:W-:Y:S01]  /*0cc0*/  BSSY.RECONVERGENT B2, `(.L_x_12) ;  /* 0x000000d000027945 */ /* 0x000fe20003800200 */
[----:B------:R-:W-:Y:S02]  /*0cd0*/  FSEL R4, R8, RZ, P2 ;  /* 0x000000ff08047208 */ /* 0x000fe40001000000 */
[----:B------:R-:W-:Y:S02]  /*0ce0*/  FSETP.GT.AND P0, PT, |R14|, 1.469367938527859385e-39, PT ;  /* 0x001000000e00780b */ /* 0x000fe40003f04200 */
[----:B------:R-:W-:-:S06]  /*0cf0*/  FSEL R5, R9, 1.875, P2 ;  /* 0x3ff0000009057808 */ /* 0x000fcc0001000000 */
[----:B------:R-:W-:-:S05]  /*0d00*/  DADD R12, R12, -R4 ;  /* 0x000000000c0c7229 */ /* 0x000fca0000000804 */
[----:B------:R-:W-:Y:S06]  /*0d10*/  @P0 BRA P1, `(.L_x_13) ;  /* 0x00000000001c0947 */ /* 0x000fec0000800000 */
[----:B------:R-:W-:Y:S01]  /*0d20*/  MOV R6, R24 ;  /* 0x0000001800067202 */ /* 0x000fe20000000f00 */
[----:B------:R-:W-:Y:S01]  /*0d30*/  IMAD.MOV.U32 R5, RZ, RZ, R25 ;  /* 0x000000ffff057224 */ /* 0x000fe200078e0019 */
[----:B------:R-:W-:Y:S01]  /*0d40*/  MOV R4, 0xd80 ;  /* 0x00000d8000047802 */ /* 0x000fe20000000f00 */
[----:B------:R-:W-:Y:S02]  /*0d50*/  IMAD.MOV.U32 R8, RZ, RZ, R10 ;  /* 0x000000ffff087224 */ /* 0x000fe400078e000a */
[----:B------:R-:W-:-:S07]  /*0d60*/  IMAD.MOV.U32 R9, RZ, RZ, R11 ;  /* 0x000000ffff097224 */ /* 0x000fce00078e000b */
[----:B------:R-:W-:Y:S05]  /*0d70*/  CALL.REL.NOINC `($__internal_1_$__cuda_sm20_div_rn_f64_full) ;  /* 0x0000003800487944 */ /* 0x000fea0003c00000 */
[----:B------:R-:W-:-:S07]  /*0d80*/  IMAD.MOV.U32 R7, RZ, RZ, R5 ;  /* 0x000000ffff077224 */ /* 0x000fce00078e0005 */
.L_x_13:
[----:B------:R-:W-:Y:S05]  /*0d90*/  BSYNC.RECONVERGENT B2 ;  /* 0x0000000000027941 */ /* 0x000fea0003800200 */
.L_x_12:
[----:B------:R-:W0:Y:S02]  /*0da0*/  LDC R5, c[0x0][0x3e4] ;  /* 0x0000f900ff057b82 */ /* 0x000e240000000800 */
[----:B0-----:R-:W-:-:S05]  /*0db0*/  IMAD.WIDE R16, R5, 0x8, R16 ;  /* 0x0000000805107825 */ /* 0x001fca00078e0210 */
[----:B------:R-:W2:Y:S04]  /*0dc0*/  LDG.E.64 R4, desc[UR6][R16.64+0x8] ;  /* 0x0000080610047981 */ /* 0x000ea8000c1e1b00 */
[----:B------:R-:W2:Y:S01]  /*0dd0*/  LDG.E.64 R8, desc[UR6][R16.64+-0x8] ;  /* 0xfffff80610087981 */ /* 0x000ea2000c1e1b00 */
[----:B------:R-:W0:Y:S01]  /*0de0*/  MUFU.RCP64H R11, R19 ;  /* 0x00000013000b7308 */ /* 0x000e220000001800 */
[----:B------:R-:W-:Y:S01]  /*0df0*/  IMAD.MOV.U32 R10, RZ, RZ, 0x1 ;  /* 0x00000001ff0a7424 */ /* 0x000fe200078e00ff */
[----:B------:R-:W-:Y:S05]  /*0e00*/  BSSY.RECONVERGENT B2, `(.L_x_14) ;  /* 0x0000016000027945 */ /* 0x000fea0003800200 */
[----:B0-----:R-:W-:-:S08]  /*0e10*/  DFMA R14, -R18, R10, 1 ;  /* 0x3ff00000120e742b */ /* 0x001fd0000000010a */
[----:B------:R-:W-:-:S08]  /*0e20*/  DFMA R14, R14, R14, R14 ;  /* 0x0000000e0e0e722b */ /* 0x000fd0000000000e */
[----:B------:R-:W-:-:S08]  /*0e30*/  DFMA R14, R10, R14, R10 ;  /* 0x0000000e0a0e722b */ /* 0x000fd0000000000a */
[----:B------:R-:W-:-:S08]  /*0e40*/  DFMA R10, -R18, R14, 1 ;  /* 0x3ff00000120a742b */ /* 0x000fd0000000010e */
[----:B------:R-:W-:Y:S02]  /*0e50*/  DFMA R10, R14, R10, R14 ;  /* 0x0000000a0e0a722b */ /* 0x000fe4000000000e */
[----:B--2---:R-:W-:-:S08]  /*0e60*/  DADD R4, R4, -R8 ;  /* 0x0000000004047229 */ /* 0x004fd00000000808 */
[----:B------:R-:W-:-:S08]  /*0e70*/  DMUL R8, R4, R6 ;  /* 0x0000000604087228 */ /* 0x000fd00000000000 */
        /* <DEDUP_REMOVED lines=10> */
[----:B------:R-:W-:Y:S02]  /*0f20*/  IMAD.MOV.U32 R8, RZ, RZ, R18 ;  /* 0x000000ffff087224 */ /* 0x000fe400078e0012 */
[----:B------:R-:W-:-:S07]  /*0f30*/  IMAD.MOV.U32 R9, RZ, RZ, R19 ;  /* 0x000000ffff097224 */ /* 0x000fce00078e0013 */
[----:B------:R-:W-:Y:S05]  /*0f40*/  CALL.REL.NOINC `($__internal_1_$__cuda_sm20_div_rn_f64_full) ;  /* 0x0000003400d47944 */ /* 0x000fea0003c00000 */
[----:B------:R-:W-:-:S07]  /*0f50*/  IMAD.MOV.U32 R4, RZ, RZ, R6 ;  /* 0x000000ffff047224 */ /* 0x000fce00078e0006 */
.L_x_15:
[----:B------:R-:W-:Y:S05]  /*0f60*/  BSYNC.RECONVERGENT B2 ;  /* 0x0000000000027941 */ /* 0x000fea0003800200 */
.L_x_14:
[----:B------:R-:W-:Y:S01]  /*0f70*/  DADD R4, R4, R4 ;  /* 0x0000000004047229 */ /* 0x000fe20000000004 */
[----:B------:R-:W-:Y:S01]  /*0f80*/  BSSY.RECONVERGENT B0, `(.L_x_16) ;  /* 0x0000005000007945 */ /* 0x000fe20003800200 */
[----:B------:R-:W-:-:S06]  /*0f90*/  DADD R6, -RZ, |R2| ;  /* 0x00000000ff067229 */ /* 0x000fcc0000000502 */
[----:B------:R-:W-:Y:S01]  /*0fa0*/  DADD R12, R12, -R4 ;  /* 0x000000000c0c7229 */ /* 0x000fe20000000804 */
[----:B------:R-:W-:-:S10]  /*0fb0*/  MOV R4, 0xfd0 ;  /* 0x00000fd000047802 */ /* 0x000fd40000000f00 */
[----:B------:R-:W-:Y:S05]  /*0fc0*/  CALL.REL.NOINC `($_Z11cavity_flowPdS_S_S_S_S_S_dddddii$__internal_accurate_pow) ;  /* 0x0000003c004c7944 */ /* 0x000fea0003c00000 */
[----:B------:R-:W-:Y:S05]  /*0fd0*/  BSYNC.RECONVERGENT B0 ;  /* 0x0000000000007941 */ /* 0x000fea0003800200 */
.L_x_16:
[C---:B------:R-:W-:Y:S01]  /*0fe0*/  DADD R6, R2.reuse, 2 ;  /* 0x4000000002067429 */ /* 0x040fe20000000000 */
[----:B------:R-:W0:Y:S01]  /*0ff0*/  LDC.64 R10, c[0x0][0x398] ;  /* 0x0000e600ff0a7b82 */ /* 0x000e220000000a00 */
[C---:B------:R-:W-:Y:S01]  /*1000*/  DSETP.NEU.AND P0, PT, R2.reuse, RZ, PT ;  /* 0x000000ff0200722a */ /* 0x040fe20003f0d000 */
[----:B------:R-:W-:Y:S01]  /*1010*/  BSSY.RECONVERGENT B0, `(.L_x_17) ;  /* 0x000000d000007945 */ /* 0x000fe20003800200 */
[----:B------:R-:W-:Y:S01]  /*1020*/  DSETP.NEU.AND P2, PT, R2, 1, PT ;  /* 0x3ff000000200742a */ /* 0x000fe20003f4d000 */
[----:B------:R-:W-:-:S05]  /*1030*/  MOV R9, R5 ;  /* 0x0000000500097202 */ /* 0x000fca0000000f00 */
[----:B------:R-:W-:-:S04]  /*1040*/  LOP3.LUT R6, R7, 0x7ff00000, RZ, 0xc0, !PT ;  /* 0x7ff0000007067812 */ /* 0x000fc800078ec0ff */
[----:B------:R-:W-:Y:S02]  /*1050*/  ISETP.NE.AND P1, PT, R6, 0x7ff00000, PT ;  /* 0x7ff000000600780c */ /* 0x000fe40003f25270 */
[----:B------:R-:W-:-:S11]  /*1060*/  @!P0 CS2R R8, SRZ ;  /* 0x0000000000088805 */ /* 0x000fd6000001ff00 */
[----:B------:R-:W-:Y:S05]  /*1070*/  @P1 BRA `(.L_x_18) ;  /* 0x0000000000181947 */ /* 0x000fea0003800000 */
[----:B------:R-:W-:-:S14]  /*1080*/  DSETP.NAN.AND P0, PT, R2, R2, PT ;  /* 0x000000020200722a */ /* 0x000fdc0003f08000 */
[----:B------:R-:W-:Y:S01]  /*1090*/  @P0 DADD R8, R2, 2 ;  /* 0x4000000002080429 */ /* 0x000fe20000000000 */
[----:B------:R-:W-:Y:S10]  /*10a0*/  @P0 BRA `(.L_x_18) ;  /* 0x00000000000c0947 */ /* 0x000ff40003800000 */
[----:B------:R-:W-:-:S14]  /*10b0*/  DSETP.NEU.AND P0, PT, |R2|, +INF , PT ;  /* 0x7ff000000200742a */ /* 0x000fdc0003f0d200 */
[----:B------:R-:W-:Y:S02]  /*10c0*/  @!P0 IMAD.MOV.U32 R8, RZ, RZ, 0x0 ;  /* 0x00000000ff088424 */ /* 0x000fe400078e00ff */
[----:B------:R-:W-:-:S07]  /*10d0*/  @!P0 IMAD.MOV.U32 R9, RZ, RZ, 0x7ff00000 ;  /* 0x7ff00000ff098424 */ /* 0x000fce00078e00ff */
.L_x_18:
[----:B------:R-:W-:Y:S05]  /*10e0*/  BSYNC.RECONVERGENT B0 ;  /* 0x0000000000007941 */ /* 0x000fea0003800200 */
.L_x_17:
[----:B------:R-:W1:Y:S01]  /*10f0*/  LDCU.64 UR4, c[0x0][0x3d0] ;  /* 0x00007a00ff0477ac */ /* 0x000e620008000a00 */
[----:B------:R-:W-:Y:S01]  /*1100*/  FSEL R2, R8, RZ, P2 ;  /* 0x000000ff08027208 */ /* 0x000fe20001000000 */
[----:B------:R-:W-:Y:S01]  /*1110*/  IMAD.MOV.U32 R26, RZ, RZ, RZ ;  /* 0x000000ffff1a7224 */ /* 0x000fe200078e00ff */
[----:B------:R-:W-:-:S06]  /*1120*/  FSEL R3, R9, 1.875, P2 ;  /* 0x3ff0000009037808 */ /* 0x000fcc0001000000 */
[----:B------:R-:W-:Y:S01]  /*1130*/  DADD R12, R12, -R2 ;  /* 0x000000000c0c7229 */ /* 0x000fe20000000802 */
[----:B0-----:R-:W-:-:S07]  /*1140*/  IMAD.WIDE R2, R0, 0x8, R10 ;  /* 0x0000000800027825 */ /* 0x001fce00078e020a */
[----:B-1----:R-:W-:-:S07]  /*1150*/  DMUL R12, R12, UR4 ;  /* 0x000000040c0c7c28 */ /* 0x002fce0008000000 */
[----:B------:R1:W-:Y:S04]  /*1160*/  STG.E.64 desc[UR6][R2.64], R12 ;  /* 0x0000000c02007986 */ /* 0x0003e8000c101b06 */
.L_x_1:
[----:B0-----:R-:W-:Y:S05]  /*1170*/  BSYNC.RECONVERGENT B1 ;  /* 0x0000000000017941 */ /* 0x001fea0003800200 */
.L_x_0:
[----:B------:R-:W0:Y:S01]  /*1180*/  LDCU UR4, c[0x0][0x3e0] ;  /* 0x00007c00ff0477ac */ /* 0x000e220008000800 */
[----:B-1----:R-:W1:Y:S01]  /*1190*/  LDC.64 R2, c[0x0][0x390] ;  /* 0x0000e400ff027b82 */ /* 0x002e620000000a00 */
[----:B0-----:R-:W-:Y:S01]  /*11a0*/  UISETP.GE.AND UP0, UPT, UR4, 0x1, UPT ;  /* 0x000000010400788c */ /* 0x001fe2000bf06270 */
[----:B-1----:R-:W-:-:S08]  /*11b0*/  IMAD.WIDE R2, R0, 0x8, R2 ;  /* 0x0000000800027825 */ /* 0x002fd000078e0202 */
[----:B------:R-:W-:Y:S05]  /*11c0*/  BRA.U !UP0, `(.L_x_19) ;  /* 0x0000001908ec7547 */ /* 0x000fea000b800000 */
[----:B------:R-:W0:Y:S01]  /*11d0*/  LDC R23, c[0x0][0x3e4] ;  /* 0x0000f900ff177b82 */ /* 0x000e220000000800 */
[----:B------:R-:W-:-:S07]  /*11e0*/  UISETP.NE.AND UP0, UPT, UR4, 0x1, UPT ;  /* 0x000000010400788c */ /* 0x000fce000bf05270 */
[----:B------:R-:W1:Y:S08]  /*11f0*/  LDC.64 R14, c[0x0][0x3c0] ;  /* 0x0000f000ff0e7b82 */ /* 0x000e700000000a00 */
[----:B------:R-:W2:Y:S08]  /*1200*/  LDC.64 R16, c[0x0][0x3b8] ;  /* 0x0000ee00ff107b82 */ /* 0x000eb00000000a00 */
[----:B------:R-:W3:Y:S01]  /*1210*/  LDC.64 R12, c[0x0][0x3b0] ;  /* 0x0000ec00ff0c7b82 */ /* 0x000ee20000000a00 */
[----:B0-----:R-:W-:-:S02]  /*1220*/  IMAD.IADD R11, R0, 0x1, -R23 ;  /* 0x00000001000b7824 */ /* 0x001fc400078e0a17 */
[----:B------:R-:W-:-:S05]  /*1230*/  IMAD.WIDE R18, R23, 0x8, R2 ;  /* 0x0000000817127825 */ /* 0x000fca00078e0202 */
[----:B------:R-:W0:Y:S01]  /*1240*/  LDC.64 R20, c[0x0][0x398] ;  /* 0x0000e600ff147b82 */ /* 0x000e220000000a00 */
[C---:B-1----:R-:W-:Y:S02]  /*1250*/  DADD R4, R14.reuse, 2 ;  /* 0x400000000e047429 */ /* 0x042fe40000000000 */
[----:B------:R-:W-:Y:S02]  /*1260*/  DADD R14, R14, 2 ;  /* 0x400000000e0e7429 */ /* 0x000fe40000000000 */
[C---:B--2---:R-:W-:Y:S02]  /*1270*/  DADD R28, R16.reuse, 2 ;  /* 0x40000000101c7429 */ /* 0x044fe40000000000 */
[----:B------:R-:W-:-:S04]  /*1280*/  DADD R16, R16, 2 ;  /* 0x4000000010107429 */ /* 0x000fc80000000000 */
[----:B------:R-:W-:Y:S01]  /*1290*/  LOP3.LUT R27, R5, 0x7ff00000, RZ, 0xc0, !PT ;  /* 0x7ff00000051b7812 */ /* 0x000fe200078ec0ff */
[----:B---3--:R-:W-:-:S03]  /*12a0*/  IMAD.WIDE R10, R11, 0x8, R12 ;  /* 0x000000080b0a7825 */ /* 0x008fc600078e020c */
[----:B------:R-:W-:Y:S01]  /*12b0*/  LOP3.LUT R28, R29, 0x7ff00000, RZ, 0xc0, !PT ;  /* 0x7ff000001d1c7812 */ /* 0x000fe200078ec0ff */
[----:B------:R-:W-:-:S04]  /*12c0*/  IMAD.WIDE R12, R0, 0x8, R12 ;  /* 0x00000008000c7825 */ /* 0x000fc800078e020c */
[----:B0-----:R-:W-:-:S04]  /*12d0*/  IMAD.WIDE R20, R0, 0x8, R20 ;  /* 0x0000000800147825 */ /* 0x001fc800078e0214 */
[----:B------:R-:W-:Y:S01]  /*12e0*/  IMAD.WIDE R22, R23, 0x8, R12 ;  /* 0x0000000817167825 */ /* 0x000fe200078e020c */
[----:B------:R-:W-:Y:S06]  /*12f0*/  BRA.U !UP0, `(.L_x_20) ;  /* 0x0000001108687547 */ /* 0x000fec000b800000 */
[----:B------:R-:W-:Y:S01]  /*1300*/  ULOP3.LUT UR4, UR4, 0x7ffffffe, URZ, 0xc0, !UPT ;  /* 0x7ffffffe04047892 */ /* 0x000fe2000f8ec0ff */
[----:B------:R-:W0:Y:S03]  /*1310*/  LDCU.64 UR12, c[0x0][0x3b8] ;  /* 0x00007700ff0c77ac */ /* 0x000e260008000a00 */
[----:B------:R-:W-:-:S12]  /*1320*/  UIADD3 UR4, UPT, UPT, -UR4, URZ, URZ ;  /* 0x000000ff04047290 */ /* 0x000fd8000fffe1ff */
.L_x_43:
[----:B------:R-:W-:Y:S01]  /*1330*/  ISETP.GT.AND P0, PT, R26, 0x1, PT ;  /* 0x000000011a00780c */ /* 0x000fe20003f04270 */
[----:B------:R-:W-:Y:S04]  /*1340*/  BSSY.RECONVERGENT B1, `(.L_x_21) ;  /* 0x0000089000017945 */ /* 0x000fe80003800200 */
[----:B------:R-:W-:Y:S08]  /*1350*/  BSSY.RELIABLE B2, `(.L_x_22) ;  /* 0x0000085000027945 */ /* 0x000ff00003800100 */
[----:B01234-:R-:W-:Y:S05]  /*1360*/  @P0 BRA `(.L_x_23) ;  /* 0x0000000400d80947 */ /* 0x01ffea0003800000 */
[----:B------:R-:W-:-:S05]  /*1370*/  VIMNMX.U32 R4, PT, PT, R26, 0x2, PT ;  /* 0x000000021a047848 */ /* 0x000fca0003fe0000 */
[----:B------:R-:W-:-:S04]  /*1380*/  IMAD.SHL.U32 R6, R4, 0x4, RZ ;  /* 0x0000000404067824 */ /* 0x000fc800078e00ff */
[----:B------:R-:W1:Y:S02]  /*1390*/  LDC R4, c[0x2][R6] ;  /* 0x0080000006047b82 */ /* 0x000e640000000800 */
[----:B-1----:R-:W-:-:S04]  /*13a0*/  SHF.R.S32.HI R5, RZ, 0x1f, R4 ;  /* 0x0000001fff057819 */ /* 0x002fc80000011404 */
.L_x_85:
[----:B0-----:R-:W-:Y:S05]  /*13b0*/  BRX R4 -0x13c0                                                                   (*"BRANCH_TARGETS .L_x_86,.L_x_87,.L_x_88"*) ;  /* 0xffffffec04107949 */ /* 0x001fea000383ffff */
.L_x_87:
[----:B------:R-:W-:Y:S05]  /*13c0*/  BREAK.RELIABLE B2 ;  /* 0x0000000000027942 */ /* 0x000fea0003800100 */
[----:B------:R-:W2:Y:S04]  /*13d0*/  LDG.E.64 R4, desc[UR6][R18.64] ;  /* 0x0000000612047981 */ /* 0x000ea8000c1e1b00 */
[----:B--2---:R3:W-:Y:S01]  /*13e0*/  STG.E.64 desc[UR6][R2.64], R4 ;  /* 0x0000000402007986 */ /* 0x0047e2000c101b06 */
[----:B------:R-:W-:Y:S05]  /*13f0*/  BRA `(.L_x_24) ;  /* 0x0000000400f47947 */ /* 0x000fea0003800000 */
.L_x_86:
[----:B------:R-:W-:Y:S05]  /*1400*/  BREAK.RELIABLE B2 ;  /* 0x0000000000027942 */ /* 0x000fea0003800100 */
[----:B------:R-:W2:Y:S01]  /*1410*/  LDG.E.64 R46, desc[UR6][R12.64+0x8] ;  /* 0x000008060c2e7981 */ /* 0x000ea2000c1e1b00 */
[----:B------:R-:W0:Y:S03]  /*1420*/  LDC.64 R48, c[0x0][0x3b8] ;  /* 0x0000ee00ff307b82 */ /* 0x000e260000000a00 */
[----:B------:R-:W2:Y:S01]  /*1430*/  LDG.E.64 R4, desc[UR6][R12.64+-0x8] ;  /* 0xfffff8060c047981 */ /* 0x000ea2000c1e1b00 */
[----:B------:R-:W-:Y:S01]  /*1440*/  BSSY.RECONVERGENT B0, `(.L_x_25) ;  /* 0x0000014000007945 */ /* 0x000fe20003800200 */
[----:B------:R-:W-:-:S03]  /*1450*/  ISETP.NE.AND P3, PT, R27, 0x7ff00000, PT ;  /* 0x7ff000001b00780c */ /* 0x000fc60003f65270 */
[----:B------:R-:W1:Y:S01]  /*1460*/  LDC.64 R24, c[0x0][0x3c0] ;  /* 0x0000f000ff187b82 */ /* 0x000e620000000a00 */
[C---:B0-----:R-:W-:Y:S02]  /*1470*/  DSETP.NEU.AND P1, PT, R48.reuse, 1, PT ;  /* 0x3ff000003000742a */ /* 0x041fe40003f2d000 */
[C---:B------:R-:W-:Y:S02]  /*1480*/  DSETP.NEU.AND P2, PT, |R48|.reuse, +INF , PT ;  /* 0x7ff000003000742a */ /* 0x040fe40003f4d200 */
[C---:B------:R-:W-:Y:S02]  /*1490*/  DSETP.NAN.AND P0, PT, R48.reuse, R48, PT ;  /* 0x000000303000722a */ /* 0x040fe40003f08000 */
[----:B------:R-:W-:Y:S01]  /*14a0*/  P2R R8, PR, RZ, 0x2 ;  /* 0x00000002ff087803 */ /* 0x000fe20000000000 */
[----:B------:R-:W-:Y:S01]  /*14b0*/  DSETP.NEU.AND P1, PT, R48, RZ, PT ;  /* 0x000000ff3000722a */ /* 0x000fe20003f2d000 */
[----:B------:R-:W-:Y:S01]  /*14c0*/  P2R R8, PR, RZ, 0x4 ;  /* 0x00000004ff087803 */ /* 0x000fe20000000000 */
[----:B-1----:R-:W-:-:S02]  /*14d0*/  DSETP.NEU.AND P2, PT, |R24|, +INF , PT ;  /* 0x7ff000001800742a */ /* 0x002fc40003f4d200 */
[----:B------:R-:W-:Y:S02]  /*14e0*/  DADD R6, -RZ, |R24| ;  /* 0x00000000ff067229 */ /* 0x000fe40000000518 */
[C---:B------:R-:W-:Y:S02]  /*14f0*/  DSETP.NEU.AND P6, PT, R24.reuse, 1, PT ;  /* 0x3ff000001800742a */ /* 0x040fe40003fcd000 */
[----:B------:R-:W-:Y:S02]  /*1500*/  DSETP.NEU.AND P5, PT, R24, RZ, PT ;  /* 0x000000ff1800722a */ /* 0x000fe40003fad000 */
[----:B--2---:R-:W-:Y:S01]  /*1510*/  DADD R46, R46, R4 ;  /* 0x000000002e2e7229 */ /* 0x004fe20000000004 */
[----:B------:R-:W-:Y:S01]  /*1520*/  P2R R4, PR, RZ, 0x2 ;  /* 0x00000002ff047803 */ /* 0x000fe20000000000 */
[----:B------:R-:W-:Y:S01]  /*1530*/  DSETP.NAN.AND P1, PT, R24, R24, PT ;  /* 0x000000181800722a */ /* 0x000fe20003f28000 */
[----:B------:R-:W-:Y:S02]  /*1540*/  P2R R4, PR, RZ, 0x4 ;  /* 0x00000004ff047803 */ /* 0x000fe40000000000 */
[----:B------:R-:W-:-:S02]  /*1550*/  ISETP.NE.AND P2, PT, R28, 0x7ff00000, PT ;  /* 0x7ff000001c00780c */ /* 0x000fc40003f45270 */
[----:B------:R-:W-:-:S11]  /*1560*/  MOV R4, 0x1580 ;  /* 0x0000158000047802 */ /* 0x000fd60000000f00 */
[----:B------:R-:W-:Y:S05]  /*1570*/  CALL.REL.NOINC `($_Z11cavity_flowPdS_S_S_S_S_S_dddddii$__internal_accurate_pow) ;  /* 0x0000003400e07944 */ /* 0x000fea0003c00000 */
[----:B------:R-:W-:Y:S05]  /*1580*/  BSYNC.RECONVERGENT B0 ;  /* 0x0000000000007941 */ /* 0x000fea0003800200 */
.L_x_25:
[----:B------:R-:W-:Y:S01]  /*1590*/  DSETP.NEU.AND P4, PT, |R24|, +INF , PT ;  /* 0x7ff000001800742a */ /* 0x000fe20003f8d200 */
[----:B------:R-:W-:Y:S01]  /*15a0*/  FSEL R9, R8, RZ, P5 ;  /* 0x000000ff08097208 */ /* 0x000fe20002800000 */
[----:B------:R-:W2:Y:S01]  /*15b0*/  LDG.E.64 R44, desc[UR6][R22.64] ;  /* 0x00000006162c7981 */ /* 0x000ea2000c1e1b00 */
[----:B------:R-:W-:Y:S02]  /*15c0*/  FSEL R25, R5, RZ, P5 ;  /* 0x000000ff05197208 */ /* 0x000fe40002800000 */
[----:B------:R-:W-:Y:S02]  /*15d0*/  FSEL R4, R14, R9, P1 ;  /* 0x000000090e047208 */ /* 0x000fe40000800000 */
[----:B------:R-:W-:Y:S02]  /*15e0*/  FSEL R5, R15, R25, P1 ;  /* 0x000000190f057208 */ /* 0x000fe40000800000 */
[----:B------:R-:W-:Y:S02]  /*15f0*/  @!P3 FSEL R9, R4, RZ, P4 ;  /* 0x000000ff0409b208 */ /* 0x000fe40002000000 */
[----:B------:R-:W-:-:S02]  /*1600*/  @!P3 FSEL R25, R5, +QNAN , P4 ;  /* 0x7ff000000519b808 */ /* 0x000fc40002000000 */
[----:B------:R-:W2:Y:S01]  /*1610*/  LDG.E.64 R4, desc[UR6][R10.64] ;  /* 0x000000060a047981 */ /* 0x000ea2000c1e1b00 */
[----:B------:R-:W-:Y:S01]  /*1620*/  DADD R6, -RZ, |UR12| ;  /* 0x4000000cff067e29 */ /* 0x000fe20008000100 */
[----:B------:R-:W-:Y:S01]  /*1630*/  BSSY.RECONVERGENT B0, `(.L_x_26) ;  /* 0x0000006000007945 */ /* 0x000fe20003800200 */
[----:B------:R-:W-:Y:S02]  /*1640*/  FSEL R24, R9, RZ, P6 ;  /* 0x000000ff09187208 */ /* 0x000fe40003000000 */
[----:B------:R-:W-:Y:S01]  /*1650*/  FSEL R25, R25, 1.875, P6 ;  /* 0x3ff0000019197808 */ /* 0x000fe20003000000 */
[----:B--2---:R-:W-:Y:S01]  /*1660*/  DADD R44, R44, R4 ;  /* 0x000000002c2c7229 */ /* 0x004fe20000000004 */
[----:B------:R-:W-:-:S10]  /*1670*/  MOV R4, 0x1690 ;  /* 0x0000169000047802 */ /* 0x000fd40000000f00 */
[----:B------:R-:W-:Y:S05]  /*1680*/  CALL.REL.NOINC `($_Z11cavity_flowPdS_S_S_S_S_S_dddddii$__internal_accurate_pow) ;  /* 0x00000034009c7944 */ /* 0x000fea0003c00000 */
[----:B------:R-:W-:Y:S05]  /*1690*/  BSYNC.RECONVERGENT B0 ;  /* 0x0000000000007941 */ /* 0x000fea0003800200 */
.L_x_26:
[C---:B------:R-:W-:Y:S01]  /*16a0*/  DSETP.NEU.AND P1, PT, R48.reuse, RZ, PT ;  /* 0x000000ff3000722a */ /* 0x040fe20003f2d000 */
[----:B------:R-:W-:Y:S01]  /*16b0*/  BSSY.RECONVERGENT B3, `(.L_x_27) ;  /* 0x0000025000037945 */ /* 0x000fe20003800200 */
[----:B------:R-:W-:-:S04]  /*16c0*/  DSETP.NEU.AND P3, PT, |R48|, +INF , PT ;  /* 0x7ff000003000742a */ /* 0x000fc80003f6d200 */
[----:B------:R-:W-:Y:S02]  /*16d0*/  FSEL R41, R8, RZ, P1 ;  /* 0x000000ff08297208 */ /* 0x000fe40000800000 */
[----:B------:R-:W-:Y:S01]  /*16e0*/  FSEL R5, R5, RZ, P1 ;  /* 0x000000ff05057208 */ /* 0x000fe20000800000 */
[----:B------:R-:W-:Y:S01]  /*16f0*/  DSETP.NEU.AND P1, PT, R48, 1, PT ;  /* 0x3ff000003000742a */ /* 0x000fe20003f2d000 */
[----:B------:R-:W-:Y:S02]  /*1700*/  FSEL R4, R16, R41, P0 ;  /* 0x0000002910047208 */ /* 0x000fe40000000000 */
[----:B------:R-:W-:Y:S02]  /*1710*/  FSEL R6, R17, R5, P0 ;  /* 0x0000000511067208 */ /* 0x000fe40000000000 */
[----:B------:R-:W-:Y:S01]  /*1720*/  @!P2 FSEL R41, R4, RZ, P3 ;  /* 0x000000ff0429a208 */ /* 0x000fe20001800000 */
[----:B------:R-:W-:Y:S01]  /*1730*/  IMAD.MOV.U32 R4, RZ, RZ, 0x1 ;  /* 0x00000001ff047424 */ /* 0x000fe200078e00ff */
[----:B------:R-:W-:-:S02]  /*1740*/  @!P2 FSEL R5, R6, +QNAN , P3 ;  /* 0x7ff000000605a808 */ /* 0x000fc40001800000 */
[----:B------:R-:W-:Y:S02]  /*1750*/  FSEL R40, R41, RZ, P1 ;  /* 0x000000ff29287208 */ /* 0x000fe40000800000 */
[----:B------:R-:W-:-:S06]  /*1760*/  FSEL R41, R5, 1.875, P1 ;  /* 0x3ff0000005297808 */ /* 0x000fcc0000800000 */
[----:B------:R-:W-:Y:S02]  /*1770*/  DADD R38, R24, R40 ;  /* 0x0000000018267229 */ /* 0x000fe40000000028 */
[----:B------:R-:W-:-:S06]  /*1780*/  DMUL R44, R44, R40 ;  /* 0x000000282c2c7228 */ /* 0x000fcc0000000000 */
[----:B------:R-:W-:Y:S02]  /*1790*/  DADD R38, R38, R38 ;  /* 0x0000000026267229 */ /* 0x000fe40000000026 */
[----:B------:R-:W-:-:S04]  /*17a0*/  DFMA R46, R46, R24, R44 ;  /* 0x000000182e2e722b */ /* 0x000fc8000000002c */
[----:B------:R-:W0:Y:S06]  /*17b0*/  MUFU.RCP64H R5, R39 ;  /* 0x0000002700057308 */ /* 0x000e2c0000001800 */
[----:B------:R-:W-:Y:S01]  /*17c0*/  FSETP.GEU.AND P1, PT, |R47|, 6.5827683646048100446e-37, PT ;  /* 0x036000002f00780b */ /* 0x000fe20003f2e200 */
[----:B0-----:R-:W-:-:S08]  /*17d0*/  DFMA R6, -R38, R4, 1 ;  /* 0x3ff000002606742b */ /* 0x001fd00000000104 */
[----:B------:R-:W-:-:S08]  /*17e0*/  DFMA R6, R6, R6, R6 ;  /* 0x000000060606722b */ /* 0x000fd00000000006 */
[----:B------:R-:W-:-:S08]  /*17f0*/  DFMA R6, R4, R6, R4 ;  /* 0x000000060406722b */ /* 0x000fd00000000004 */
[----:B------:R-:W-:-:S08]  /*1800*/  DFMA R4, -R38, R6, 1 ;  /* 0x3ff000002604742b */ /* 0x000fd00000000106 */
[----:B------:R-:W-:-:S08]  /*1810*/  DFMA R4, R6, R4, R6 ;  /* 0x000000040604722b */ /* 0x000fd00000000006 */
[----:B------:R-:W-:-:S08]  /*1820*/  DMUL R44, R46, R4 ;  /* 0x000000042e2c7228 */ /* 0x000fd00000000000 */
        /* <DEDUP_REMOVED lines=11> */
[----:B------:R-:W-:Y:S01]  /*18e0*/  MOV R44, R6 ;  /* 0x00000006002c7202 */ /* 0x000fe20000000f00 */
[----:B------:R-:W-:-:S07]  /*18f0*/  IMAD.MOV.U32 R45, RZ, RZ, R5 ;  /* 0x000000ffff2d7224 */ /* 0x000fce00078e0005 */
.L_x_28:
[----:B------:R-:W-:Y:S05]  /*1900*/  BSYNC.RECONVERGENT B3 ;  /* 0x0000000000037941 */ /* 0x000fea0003800200 */
.L_x_27:
[----:B------:R-:W0:Y:S01]  /*1910*/  MUFU.RCP64H R5, R39 ;  /* 0x0000002700057308 */ /* 0x000e220000001800 */
[----:B------:R-:W-:Y:S01]  /*1920*/  IMAD.MOV.U32 R4, RZ, RZ, 0x1 ;  /* 0x00000001ff047424 */ /* 0x000fe200078e00ff */
[----:B------:R-:W-:Y:S01]  /*1930*/  DMUL R24, R24, R40 ;  /* 0x0000002818187228 */ /* 0x000fe20000000000 */
[----:B------:R-:W-:Y:S09]  /*1940*/  BSSY.RECONVERGENT B3, `(.L_x_29) ;  /* 0x0000014000037945 */ /* 0x000ff20003800200 */
        /* <DEDUP_REMOVED lines=19> */
.L_x_30:
[----:B------:R-:W-:Y:S05]  /*1a80*/  BSYNC.RECONVERGENT B3 ;  /* 0x0000000000037941 */ /* 0x000fea0003800200 */
.L_x_29:
[----:B------:R-:W2:Y:S02]  /*1a90*/  LDG.E.64 R6, desc[UR6][R20.64] ;  /* 0x0000000614067981 */ /* 0x000ea4000c1e1b00 */
[----:B--2---:R-:W-:-:S07]  /*1aa0*/  DFMA R6, -R6, R4, R44 ;  /* 0x000000040606722b */ /* 0x004fce000000012c */
[----:B------:R4:W-:Y:S01]  /*1ab0*/  STG.E.64 desc[UR6][R2.64], R6 ;  /* 0x0000000602007986 */ /* 0x0009e2000c101b06 */
[----:B------:R-:W-:Y:S05]  /*1ac0*/  BRA `(.L_x_24) ;  /* 0x0000000000407947 */ /* 0x000fea0003800000 */
.L_x_23:
[----:B------:R-:W-:-:S05]  /*1ad0*/  IMAD.MOV.U32 R5, RZ, RZ, 0x2 ;  /* 0x00000002ff057424 */ /* 0x000fca00078e00ff */
[----:B------:R-:W-:-:S05]  /*1ae0*/  VIADDMNMX.U32 R4, R26, 0xfffffffe, R5, PT ;  /* 0xfffffffe1a047846 */ /* 0x000fca0003800005 */
[----:B------:R-:W-:-:S04]  /*1af0*/  IMAD.SHL.U32 R6, R4, 0x4, RZ ;  /* 0x0000000404067824 */ /* 0x000fc800078e00ff */
[----:B------:R-:W1:Y:S02]  /*1b00*/  LDC R4, c[0x2][R6+0xc] ;  /* 0x0080030006047b82 */ /* 0x000e640000000800 */
[----:B-1----:R-:W-:-:S04]  /*1b10*/  SHF.R.S32.HI R5, RZ, 0x1f, R4 ;  /* 0x0000001fff057819 */ /* 0x002fc80000011404 */
.L_x_89:
[----:B0-----:R-:W-:Y:S05]  /*1b20*/  BRX R4 -0x1b30                                                                   (*"BRANCH_TARGETS .L_x_90,.L_x_91,.L_x_88"*) ;  /* 0xffffffe404347949 */ /* 0x001fea000383ffff */
.L_x_91:
[----:B------:R-:W-:Y:S05]  /*1b30*/  BREAK.RELIABLE B2 ;  /* 0x0000000000027942 */ /* 0x000fea0003800100 */
[----:B------:R-:W2:Y:S04]  /*1b40*/  LDG.E.64 R4, desc[UR6][R2.64+0x8] ;  /* 0x0000080602047981 */ /* 0x000ea8000c1e1b00 */
[----:B--2---:R1:W-:Y:S01]  /*1b50*/  STG.E.64 desc[UR6][R2.64], R4 ;  /* 0x0000000402007986 */ /* 0x0043e2000c101b06 */
[----:B------:R-:W-:Y:S05]  /*1b60*/  BRA `(.L_x_24) ;  /* 0x0000000000187947 */ /* 0x000fea0003800000 */
.L_x_90:
[----:B------:R-:W-:Y:S05]  /*1b70*/  BREAK.RELIABLE B2 ;  /* 0x0000000000027942 */ /* 0x000fea0003800100 */
[----:B------:R0:W-:Y:S01]  /*1b80*/  STG.E.64 desc[UR6][R2.64], RZ ;  /* 0x000000ff02007986 */ /* 0x0001e2000c101b06 */
[----:B------:R-:W-:Y:S05]  /*1b90*/  BRA `(.L_x_24) ;  /* 0x00000000000c7947 */ /* 0x000fea0003800000 */
.L_x_88:
[----:B------:R-:W-:Y:S05]  /*1ba0*/  BSYNC.RELIABLE B2 ;  /* 0x0000000000027941 */ /* 0x000fea0003800100 */
.L_x_22:
[----:B------:R-:W2:Y:S04]  /*1bb0*/  LDG.E.64 R4, desc[UR6][R2.64+-0x8] ;  /* 0xfffff80602047981 */ /* 0x000ea8000c1e1b00 */
[----:B--2---:R2:W-:Y:S02]  /*1bc0*/  STG.E.64 desc[UR6][R2.64], R4 ;  /* 0x0000000402007986 */ /* 0x0045e4000c101b06 */
.L_x_24:
[----:B------:R-:W-:Y:S05]  /*1bd0*/  BSYNC.RECONVERGENT B1 ;  /* 0x0000000000017941 */ /* 0x000fea0003800200 */
.L_x_21:
[----:B------:R-:W-:Y:S05]  /*1be0*/  WARPSYNC.ALL ;  /* 0x0000000000007948 */ /* 0x000fea0003800000 */
[----:B------:R-:W-:Y:S01]  /*1bf0*/  ISETP.GT.AND P0, PT, R26, 0x1, PT ;  /* 0x000000011a00780c */ /* 0x000fe20003f04270 */
[----:B------:R-:W-:Y:S04]  /*1c00*/  BSSY.RECONVERGENT B1, `(.L_x_31) ;  /* 0x0000085000017945 */ /* 0x000fe80003800200 */
[----:B------:R-:W-:Y:S08]  /*1c10*/  BSSY.RELIABLE B2, `(.L_x_32) ;  /* 0x000007f000027945 */ /* 0x000ff00003800100 */
[----:B------:R-:W-:Y:S05]  /*1c20*/  @P0 BRA `(.L_x_33) ;  /* 0x0000000400d00947 */ /* 0x000fea0003800000 */
[----:B-123--:R-:W-:-:S05]  /*1c30*/  VIMNMX.U32 R4, PT, PT, R26, 0x2, PT ;  /* 0x000000021a047848 */ /* 0x00efca0003fe0000 */
[----:B----4-:R-:W-:-:S04]  /*1c40*/  IMAD.SHL.U32 R6, R4, 0x4, RZ ;  /* 0x0000000404067824 */ /* 0x010fc800078e00ff */
[----:B------:R-:W1:Y:S02]  /*1c50*/  LDC R4, c[0x2][R6+0x18] ;  /* 0x0080060006047b82 */ /* 0x000e640000000800 */
[----:B-1----:R-:W-:-:S04]  /*1c60*/  SHF.R.S32.HI R5, RZ, 0x1f, R4 ;  /* 0x0000001fff057819 */ /* 0x002fc80000011404 */
.L_x_93:
[----:B------:R-:W-:Y:S05]  /*1c70*/  BRX R4 -0x1c80                                                                   (*"BRANCH_TARGETS .L_x_94,.L_x_95,.L_x_42"*) ;  /* 0xffffffe004e07949 */ /* 0x000fea000383ffff */
.L_x_95:
[----:B------:R-:W-:Y:S05]  /*1c80*/  BREAK.RELIABLE B2 ;  /* 0x0000000000027942 */ /* 0x000fea0003800100 */
[----:B------:R-:W2:Y:S04]  /*1c90*/  LDG.E.64 R4, desc[UR6][R18.64] ;  /* 0x0000000612047981 */ /* 0x000ea8000c1e1b00 */
[----:B--2---:R1:W-:Y:S01]  /*1ca0*/  STG.E.64 desc[UR6][R2.64], R4 ;  /* 0x0000000402007986 */ /* 0x0043e2000c101b06 */
[----:B------:R-:W-:Y:S05]  /*1cb0*/  BRA `(.L_x_34) ;  /* 0x0000000400e47947 */ /* 0x000fea0003800000 */
.L_x_94:
[----:B------:R-:W-:Y:S05]  /*1cc0*/  BREAK.RELIABLE B2 ;  /* 0x0000000000027942 */ /* 0x000fea0003800100 */
[----:B------:R-:W2:Y:S01]  /*1cd0*/  LDG.E.64 R46, desc[UR6][R12.64+0x8] ;  /* 0x000008060c2e7981 */ /* 0x000ea2000c1e1b00 */
[----:B------:R-:W1:Y:S03]  /*1ce0*/  LDC.64 R8, c[0x0][0x3c0] ;  /* 0x0000f000ff087b82 */ /* 0x000e660000000a00 */
[----:B------:R-:W2:Y:S01]  /*1cf0*/  LDG.E.64 R4, desc[UR6][R12.64+-0x8] ;  /* 0xfffff8060c047981 */ /* 0x000ea2000c1e1b00 */
[----:B------:R-:W-:Y:S04]  /*1d00*/  BSSY.RECONVERGENT B0, `(.L_x_35) ;  /* 0x000000c000007945 */ /* 0x000fe80003800200 */
[----:B------:R-:W3:Y:S01]  /*1d10*/  LDC.64 R6, c[0x0][0x3b8] ;  /* 0x0000ee00ff067b82 */ /* 0x000ee20000000a00 */
[----:B-1----:R-:W-:-:S02]  /*1d20*/  DADD R24, -RZ, |R8| ;  /* 0x00000000ff187229 */ /* 0x002fc40000000508 */
[C---:B------:R-:W-:Y:S02]  /*1d30*/  DSETP.NEU.AND P0, PT, R8.reuse, 1, PT ;  /* 0x3ff000000800742a */ /* 0x040fe40003f0d000 */
[----:B------:R-:W-:Y:S02]  /*1d40*/  DSETP.NEU.AND P1, PT, R8, RZ, PT ;  /* 0x000000ff0800722a */ /* 0x000fe40003f2d000 */
[C---:B---3--:R-:W-:Y:S02]  /*1d50*/  DSETP.NEU.AND P3, PT, R6.reuse, 1, PT ;  /* 0x3ff000000600742a */ /* 0x048fe40003f6d000 */
[----:B------:R-:W-:Y:S02]  /*1d60*/  DSETP.NEU.AND P2, PT, R6, RZ, PT ;  /* 0x000000ff0600722a */ /* 0x000fe40003f4d000 */
[----:B------:R-:W-:Y:S01]  /*1d70*/  MOV R6, R24 ;  /* 0x0000001800067202 */ /* 0x000fe20000000f00 */
[----:B------:R-:W-:Y:S01]  /*1d80*/  IMAD.MOV.U32 R7, RZ, RZ, R25 ;  /* 0x000000ffff077224 */ /* 0x000fe200078e0019 */
[----:B--2---:R-:W-:Y:S01]  /*1d90*/  DADD R46, R46, R4 ;  /* 0x000000002e2e7229 */ /* 0x004fe20000000004 */
[----:B------:R-:W-:-:S10]  /*1da0*/  MOV R4, 0x1dc0 ;  /* 0x00001dc000047802 */ /* 0x000fd40000000f00 */
[----:B0-----:R-:W-:Y:S05]  /*1db0*/  CALL.REL.NOINC `($_Z11cavity_flowPdS_S_S_S_S_S_dddddii$__internal_accurate_pow) ;  /* 0x0000002c00d07944 */ /* 0x001fea0003c00000 */
[----:B------:R-:W-:Y:S05]  /*1dc0*/  BSYNC.RECONVERGENT B0 ;  /* 0x0000000000007941 */ /* 0x000fea0003800200 */
.L_x_35:
[----:B------:R-:W2:Y:S01]  /*1dd0*/  LDG.E.64 R44, desc[UR6][R22.64] ;  /* 0x00000006162c7981 */ /* 0x000ea2000c1e1b00 */
[----:B------:R-:W0:Y:S03]  /*1de0*/  LDC.64 R24, c[0x0][0x3c0] ;  /* 0x0000f000ff187b82 */ /* 0x000e260000000a00 */
[----:B------:R-:W2:Y:S01]  /*1df0*/  LDG.E.64 R6, desc[UR6][R10.64] ;  /* 0x000000060a067981 */ /* 0x000ea2000c1e1b00 */
[----:B------:R-:W-:Y:S01]  /*1e00*/  ISETP.NE.AND P5, PT, R27, 0x7ff00000, PT ;  /* 0x7ff000001b00780c */ /* 0x000fe20003fa5270 */
[----:B------:R-:W-:Y:S01]  /*1e10*/  BSSY.RECONVERGENT B0, `(.L_x_36) ;  /* 0x0000011000007945 */ /* 0x000fe20003800200 */
[----:B------:R-:W-:Y:S01]  /*1e20*/  FSEL R29, R8, RZ, P1 ;  /* 0x000000ff081d7208 */ /* 0x000fe20000800000 */
[----:B------:R-:W-:Y:S01]  /*1e30*/  DADD R8, -RZ, |UR12| ;  /* 0x4000000cff087e29 */ /* 0x000fe20008000100 */
[----:B------:R-:W-:Y:S02]  /*1e40*/  FSEL R5, R5, RZ, P1 ;  /* 0x000000ff05057208 */ /* 0x000fe40000800000 */
[----:B------:R-:W-:Y:S01]  /*1e50*/  MOV R4, 0x1f20 ;  /* 0x00001f2000047802 */ /* 0x000fe20000000f00 */
[----:B0-----:R-:W-:-:S02]  /*1e60*/  DSETP.NAN.AND P4, PT, R24, R24, PT ;  /* 0x000000181800722a */ /* 0x001fc40003f88000 */
[----:B------:R-:W-:-:S12]  /*1e70*/  DSETP.NEU.AND P1, PT, |R24|, +INF , PT ;  /* 0x7ff000001800742a */ /* 0x000fd80003f2d200 */
[----:B------:R-:W-:Y:S02]  /*1e80*/  @P4 FSEL R29, R29, R14, P5 ;  /* 0x0000000e1d1d4208 */ /* 0x000fe40002800000 */
[----:B------:R-:W-:Y:S02]  /*1e90*/  @P4 FSEL R5, R5, R15, P5 ;  /* 0x0000000f05054208 */ /* 0x000fe40002800000 */
[----:B------:R-:W-:Y:S02]  /*1ea0*/  @!P5 FSEL R29, R29, RZ, P1 ;  /* 0x000000ff1d1dd208 */ /* 0x000fe40000800000 */
[----:B------:R-:W-:Y:S02]  /*1eb0*/  @!P5 FSEL R5, R5, +QNAN , P1 ;  /* 0x7ff000000505d808 */ /* 0x000fe40000800000 */
[----:B------:R-:W-:Y:S02]  /*1ec0*/  FSEL R24, R29, RZ, P0 ;  /* 0x000000ff1d187208 */ /* 0x000fe40000000000 */
[----:B------:R-:W-:Y:S01]  /*1ed0*/  FSEL R25, R5, 1.875, P0 ;  /* 0x3ff0000005197808 */ /* 0x000fe20000000000 */
[----:B--2---:R-:W-:Y:S01]  /*1ee0*/  DADD R44, R44, R6 ;  /* 0x000000002c2c7229 */ /* 0x004fe20000000006 */
[----:B------:R-:W-:-:S02]  /*1ef0*/  IMAD.MOV.U32 R6, RZ, RZ, R8 ;  /* 0x000000ffff067224 */ /* 0x000fc400078e0008 */
[----:B------:R-:W-:-:S08]  /*1f00*/  IMAD.MOV.U32 R7, RZ, RZ, R9 ;  /* 0x000000ffff077224 */ /* 0x000fd000078e0009 */
[----:B------:R-:W-:Y:S05]  /*1f10*/  CALL.REL.NOINC `($_Z11cavity_flowPdS_S_S_S_S_S_dddddii$__internal_accurate_pow) ;  /* 0x0000002c00787944 */ /* 0x000fea0003c00000 */
[----:B------:R-:W-:Y:S05]  /*1f20*/  BSYNC.RECONVERGENT B0 ;  /* 0x0000000000007941 */ /* 0x000fea0003800200 */
.L_x_36:
[----:B------:R-:W0:Y:S01]  /*1f30*/  LDC.64 R6, c[0x0][0x3b8] ;  /* 0x0000ee00ff067b82 */ /* 0x000e220000000a00 */
[----:B------:R-:W-:Y:S01]  /*1f40*/  ISETP.NE.AND P1, PT, R28, 0x7ff00000, PT ;  /* 0x7ff000001c00780c */ /* 0x000fe20003f25270 */
[----:B------:R-:W-:Y:S01]  /*1f50*/  IMAD.MOV.U32 R4, RZ, RZ, 0x1 ;  /* 0x00000001ff047424 */ /* 0x000fe200078e00ff */
[----:B------:R-:W-:Y:S01]  /*1f60*/  FSEL R41, R8, RZ, P2 ;  /* 0x000000ff08297208 */ /* 0x000fe20001000000 */
[----:B------:R-:W-:Y:S01]  /*1f70*/  BSSY.RECONVERGENT B3, `(.L_x_37) ;  /* 0x0000023000037945 */ /* 0x000fe20003800200 */
[----:B------:R-:W-:Y:S01]  /*1f80*/  FSEL R5, R5, RZ, P2 ;  /* 0x000000ff05057208 */ /* 0x000fe20001000000 */
[C---:B0-----:R-:W-:Y:S02]  /*1f90*/  DSETP.NAN.AND P0, PT, R6.reuse, R6, PT ;  /* 0x000000060600722a */ /* 0x041fe40003f08000 */
[----:B------:R-:W-:-:S12]  /*1fa0*/  DSETP.NEU.AND P2, PT, |R6|, +INF , PT ;  /* 0x7ff000000600742a */ /* 0x000fd80003f4d200 */
[----:B------:R-:W-:Y:S02]  /*1fb0*/  @P0 FSEL R41, R41, R16, P1 ;  /* 0x0000001029290208 */ /* 0x000fe40000800000 */
[----:B------:R-:W-:Y:S02]  /*1fc0*/  @P0 FSEL R5, R5, R17, P1 ;  /* 0x0000001105050208 */ /* 0x000fe40000800000 */
[----:B------:R-:W-:Y:S02]  /*1fd0*/  @!P1 FSEL R41, R41, RZ, P2 ;  /* 0x000000ff29299208 */ /* 0x000fe40001000000 */
[----:B------:R-:W-:Y:S02]  /*1fe0*/  @!P1 FSEL R5, R5, +QNAN , P2 ;  /* 0x7ff0000005059808 */ /* 0x000fe40001000000 */
        /* <DEDUP_REMOVED lines=25> */
[----:B------:R-:W-:Y:S02]  /*2180*/  IMAD.MOV.U32 R44, RZ, RZ, R6 ;  /* 0x000000ffff2c7224 */ /* 0x000fe400078e0006 */
[----:B------:R-:W-:-:S07]  /*2190*/  IMAD.MOV.U32 R45, RZ, RZ, R5 ;  /* 0x000000ffff2d7224 */ /* 0x000fce00078e0005 */
.L_x_38:
[----:B------:R-:W-:Y:S05]  /*21a0*/  BSYNC.RECONVERGENT B3 ;  /* 0x0000000000037941 */ /* 0x000fea0003800200 */
.L_x_37:
[----:B------:R-:W0:Y:S01]  /*21b0*/  MUFU.RCP64H R5, R39 ;  /* 0x0000002700057308 */ /* 0x000e220000001800 */
[----:B------:R-:W-:Y:S01]  /*21c0*/  MOV R4, 0x1 ;  /* 0x0000000100047802 */ /* 0x000fe20000000f00 */
        /* <DEDUP_REMOVED lines=21> */
.L_x_40:
[----:B------:R-:W-:Y:S05]  /*2320*/  BSYNC.RECONVERGENT B3 ;  /* 0x0000000000037941 */ /* 0x000fea0003800200 */
.L_x_39:
[----:B------:R-:W2:Y:S02]  /*2330*/  LDG.E.64 R6, desc[UR6][R20.64] ;  /* 0x0000000614067981 */ /* 0x000ea4000c1e1b00 */
[----:B--2---:R-:W-:-:S07]  /*2340*/  DFMA R6, -R6, R4, R44 ;  /* 0x000000040606722b */ /* 0x004fce000000012c */
[----:B------:R0:W-:Y:S01]  /*2350*/  STG.E.64 desc[UR6][R2.64], R6 ;  /* 0x0000000602007986 */ /* 0x0001e2000c101b06 */
[----:B------:R-:W-:Y:S05]  /*2360*/  BRA `(.L_x_34) ;  /* 0x0000000000387947 */ /* 0x000fea0003800000 */
.L_x_33:
[----:B------:R-:W-:-:S13]  /*2370*/  ISETP.NE.AND P0, PT, R26, 0x2, PT ;  /* 0x000000021a00780c */ /* 0x000fda0003f05270 */
[----:B------:R-:W-:Y:S05]  /*2380*/  @!P0 BREAK.RELIABLE B2 ;  /* 0x0000000000028942 */ /* 0x000fea0003800100 */
[----:B------:R-:W-:Y:S05]  /*2390*/  @!P0 BRA `(.L_x_41) ;  /* 0x0000000000288947 */ /* 0x000fea0003800000 */
[----:B------:R-:W-:-:S13]  /*23a0*/  ISETP.NE.AND P0, PT, R26, 0x3, PT ;  /* 0x000000031a00780c */ /* 0x000fda0003f05270 */
[----:B------:R-:W-:Y:S05]  /*23b0*/  @!P0 BREAK.RELIABLE B2 ;  /* 0x0000000000028942 */ /* 0x000fea0003800100 */
[----:B------:R-:W-:Y:S05]  /*23c0*/  @P0 BRA `(.L_x_42) ;  /* 0x00000000000c0947 */ /* 0x000fea0003800000 */
[----:B-123--:R-:W2:Y:S04]  /*23d0*/  LDG.E.64 R4, desc[UR6][R2.64+0x8] ;  /* 0x0000080602047981 */ /* 0x00eea8000c1e1b00 */
[----:B--2---:R1:W-:Y:S01]  /*23e0*/  STG.E.64 desc[UR6][R2.64], R4 ;  /* 0x0000000402007986 */ /* 0x0043e2000c101b06 */
[----:B------:R-:W-:Y:S05]  /*23f0*/  BRA `(.L_x_34) ;  /* 0x0000000000147947 */ /* 0x000fea0003800000 */
.L_x_42:
[----:B------:R-:W-:Y:S05]  /*2400*/  BSYNC.RELIABLE B2 ;  /* 0x0000000000027941 */ /* 0x000fea0003800100 */
.L_x_32:
[----:B-123--:R-:W2:Y:S04]  /*2410*/  LDG.E.64 R4, desc[UR6][R2.64+-0x8] ;  /* 0xfffff80602047981 */ /* 0x00eea8000c1e1b00 */
[----:B--2---:R1:W-:Y:S01]  /*2420*/  STG.E.64 desc[UR6][R2.64], R4 ;  /* 0x0000000402007986 */ /* 0x0043e2000c101b06 */
[----:B------:R-:W-:Y:S05]  /*2430*/  BRA `(.L_x_34) ;  /* 0x0000000000047947 */ /* 0x000fea0003800000 */
.L_x_41:
[----:B------:R0:W-:Y:S02]  /*2440*/  STG.E.64 desc[UR6][R2.64], RZ ;  /* 0x000000ff02007986 */ /* 0x0001e4000c101b06 */
.L_x_34:
[----:B------:R-:W-:Y:S05]  /*2450*/  BSYNC.RECONVERGENT B1 ;  /* 0x0000000000017941 */ /* 0x000fea0003800200 */
.L_x_31:
[----:B------:R-:W-:Y:S05]  /*2460*/  WARPSYNC.ALL ;  /* 0x0000000000007948 */ /* 0x000fea0003800000 */
[----:B------:R-:W-:-:S04]  /*2470*/  UIADD3 UR4, UPT, UPT, UR4, 0x2, URZ ;  /* 0x0000000204047890 */ /* 0x000fc8000fffe0ff */
[----:B------:R-:W-:-:S09]  /*2480*/  UISETP.NE.AND UP0, UPT, UR4, URZ, UPT ;  /* 0x000000ff0400728c */ /* 0x000fd2000bf05270 */
[----:B------:R-:W-:Y:S05]  /*2490*/  BRA.U UP0, `(.L_x_43) ;  /* 0xffffffed00a47547 */ /* 0x000fea000b83ffff */
.L_x_20:
[----:B------:R-:W5:Y:S02]  /*24a0*/  LDCU UR4, c[0x0][0x3e0] ;  /* 0x00007c00ff0477ac */ /* 0x000f640008000800 */
[----:B-----5:R-:W-:-:S04]  /*24b0*/  ULOP3.LUT UR4, UR4, 0x1, URZ, 0xc0, !UPT ;  /* 0x0000000104047892 */ /* 0x020fc8000f8ec0ff */
[----:B------:R-:W-:-:S09]  /*24c0*/  UISETP.NE.U32.AND UP0, UPT, UR4, 0x1, UPT ;  /* 0x000000010400788c */ /* 0x000fd2000bf05070 */
[----:B------:R-:W-:Y:S05]  /*24d0*/  BRA.U UP0, `(.L_x_19) ;  /* 0x0000000900287547 */ /* 0x000fea000b800000 */
[----:B------:R-:W-:Y:S01]  /*24e0*/  ISETP.GT.AND P0, PT, R26, 0x1, PT ;  /* 0x000000011a00780c */ /* 0x000fe20003f04270 */
[----:B------:R-:W-:Y:S04]  /*24f0*/  BSSY.RECONVERGENT B1, `(.L_x_19) ;  /* 0x0000088000017945 */ /* 0x000fe80003800200 */
[----:B------:R-:W-:Y:S08]  /*2500*/  BSSY.RELIABLE B2, `(.L_x_44) ;  /* 0x0000082000027945 */ /* 0x000ff00003800100 */
[----:B------:R-:W-:Y:S05]  /*2510*/  @P0 BRA `(.L_x_45) ;  /* 0x0000000400dc0947 */ /* 0x000fea0003800000 */
[----:B-123--:R-:W-:-:S05]  /*2520*/  VIMNMX.U32 R4, PT, PT, R26, 0x2, PT ;  /* 0x000000021a047848 */ /* 0x00efca0003fe0000 */
[----:B0---4-:R-:W-:-:S04]  /*2530*/  IMAD.SHL.U32 R6, R4, 0x4, RZ ;  /* 0x0000000404067824 */ /* 0x011fc800078e00ff */
[----:B------:R-:W0:Y:S02]  /*2540*/  LDC R4, c[0x2][R6+0x24] ;  /* 0x0080090006047b82 */ /* 0x000e240000000800 */
[----:B0-----:R-:W-:-:S04]  /*2550*/  SHF.R.S32.HI R5, RZ, 0x1f, R4 ;  /* 0x0000001fff057819 */ /* 0x001fc80000011404 */
.L_x_97:
[----:B------:R-:W-:Y:S05]  /*2560*/  BRX R4 -0x2570                                                                   (*"BRANCH_TARGETS .L_x_98,.L_x_99,.L_x_54"*) ;  /* 0xffffffd804a47949 */ /* 0x000fea000383ffff */
.L_x_99:
[----:B------:R-:W-:Y:S05]  /*2570*/  BREAK.RELIABLE B2 ;  /* 0x0000000000027942 */ /* 0x000fea0003800100 */
[----:B------:R-:W2:Y:S04]  /*2580*/  LDG.E.64 R18, desc[UR6][R18.64] ;  /* 0x0000000612127981 */ /* 0x000ea8000c1e1b00 */
[----:B--2---:R0:W-:Y:S01]  /*2590*/  STG.E.64 desc[UR6][R2.64], R18 ;  /* 0x0000001202007986 */ /* 0x0041e2000c101b06 */
[----:B------:R-:W-:Y:S05]  /*25a0*/  BRA `(.L_x_46) ;  /* 0x0000000400f07947 */ /* 0x000fea0003800000 */
.L_x_98:
[----:B------:R-:W-:Y:S05]  /*25b0*/  BREAK.RELIABLE B2 ;  /* 0x0000000000027942 */ /* 0x000fea0003800100 */
[----:B------:R-:W2:Y:S01]  /*25c0*/  LDG.E.64 R18, desc[UR6][R12.64+0x8] ;  /* 0x000008060c127981 */ /* 0x000ea2000c1e1b00 */
[----:B------:R-:W0:Y:S03]  /*25d0*/  LDC.64 R24, c[0x0][0x3b8] ;  /* 0x0000ee00ff187b82 */ /* 0x000e260000000a00 */
[----:B------:R-:W2:Y:S01]  /*25e0*/  LDG.E.64 R4, desc[UR6][R12.64+-0x8] ;  /* 0xfffff8060c047981 */ /* 0x000ea2000c1e1b00 */
[----:B------:R-:W-:Y:S04]  /*25f0*/  BSSY.RECONVERGENT B0, `(.L_x_47) ;  /* 0x0000014000007945 */ /* 0x000fe80003800200 */
[----:B------:R-:W1:Y:S01]  /*2600*/  LDC.64 R44, c[0x0][0x3c0] ;  /* 0x0000f000ff2c7b82 */ /* 0x000e620000000a00 */
[----:B0-----:R-:W-:-:S02]  /*2610*/  DSETP.NEU.AND P1, PT, R24, 1, PT ;  /* 0x3ff000001800742a */ /* 0x001fc40003f2d000 */
[C---:B------:R-:W-:Y:S02]  /*2620*/  DSETP.NEU.AND P0, PT, |R24|.reuse, +INF , PT ;  /* 0x7ff000001800742a */ /* 0x040fe40003f0d200 */
[----:B------:R-:W-:Y:S02]  /*2630*/  DSETP.NAN.AND P3, PT, R24, R24, PT ;  /* 0x000000181800722a */ /* 0x000fe40003f68000 */
[--C-:B-1----:R-:W-:Y:S02]  /*2640*/  DADD R6, -RZ, |R44|.reuse ;  /* 0x00000000ff067229 */ /* 0x102fe4000000052c */
[C---:B------:R-:W-:Y:S02]  /*2650*/  DSETP.NEU.AND P6, PT, |R44|.reuse, +INF , PT ;  /* 0x7ff000002c00742a */ /* 0x040fe40003fcd200 */
[C---:B------:R-:W-:Y:S02]  /*2660*/  DSETP.NAN.AND P2, PT, R44.reuse, R44, PT ;  /* 0x0000002c2c00722a */ /* 0x040fe40003f48000 */
[----:B------:R-:W-:-:S02]  /*2670*/  DSETP.NEU.AND P5, PT, R44, RZ, PT ;  /* 0x000000ff2c00722a */ /* 0x000fc40003fad000 */
[----:B--2---:R-:W-:Y:S01]  /*2680*/  DADD R18, R18, R4 ;  /* 0x0000000012127229 */ /* 0x004fe20000000004 */
[----:B------:R-:W-:Y:S01]  /*2690*/  P2R R4, PR, RZ, 0x2 ;  /* 0x00000002ff047803 */ /* 0x000fe20000000000 */
[----:B------:R-:W-:Y:S01]  /*26a0*/  DSETP.NEU.AND P1, PT, R24, RZ, PT ;  /* 0x000000ff1800722a */ /* 0x000fe20003f2d000 */
[----:B------:R-:W-:Y:S01]  /*26b0*/  P2R R4, PR, RZ, 0x1 ;  /* 0x00000001ff047803 */ /* 0x000fe20000000000 */
[----:B------:R-:W-:-:S04]  /*26c0*/  DSETP.NEU.AND P0, PT, R44, 1, PT ;  /* 0x3ff000002c00742a */ /* 0x000fc80003f0d000 */
[----:B------:R-:W-:Y:S02]  /*26d0*/  P2R R4, PR, RZ, 0x2 ;  /* 0x00000002ff047803 */ /* 0x000fe40000000000 */
[----:B------:R-:W-:Y:S02]  /*26e0*/  P2R R4, PR, RZ, 0x1 ;  /* 0x00000001ff047803 */ /* 0x000fe40000000000 */
[----:B------:R-:W-:Y:S02]  /*26f0*/  ISETP.NE.AND P1, PT, R28, 0x7ff00000, PT ;  /* 0x7ff000001c00780c */ /* 0x000fe40003f25270 */
[----:B------:R-:W-:Y:S02]  /*2700*/  ISETP.NE.AND P0, PT, R27, 0x7ff00000, PT ;  /* 0x7ff000001b00780c */ /* 0x000fe40003f05270 */
[----:B------:R-:W-:-:S11]  /*2710*/  MOV R4, 0x2730 ;  /* 0x0000273000047802 */ /* 0x000fd60000000f00 */
[----:B------:R-:W-:Y:S05]  /*2720*/  CALL.REL.NOINC `($_Z11cavity_flowPdS_S_S_S_S_S_dddddii$__internal_accurate_pow) ;  /* 0x0000002400747944 */ /* 0x000fea0003c00000 */
[----:B------:R-:W-:Y:S05]  /*2730*/  BSYNC.RECONVERGENT B0 ;  /* 0x0000000000007941 */ /* 0x000fea0003800200 */
.L_x_47:
[----:B------:R-:W2:Y:S01]  /*2740*/  LDG.E.64 R28, desc[UR6][R22.64] ;  /* 0x00000006161c7981 */ /* 0x000ea2000c1e1b00 */
[----:B------:R-:W0:Y:S01]  /*2750*/  LDCU.64 UR4, c[0x0][0x3b8] ;  /* 0x00007700ff0477ac */ /* 0x000e220008000a00 */
[----:B------:R-:W-:Y:S02]  /*2760*/  FSEL R13, R8, RZ, P5 ;  /* 0x000000ff080d7208 */ /* 0x000fe40002800000 */
[----:B------:R-:W2:Y:S01]  /*2770*/  LDG.E.64 R10, desc[UR6][R10.64] ;  /* 0x000000060a0a7981 */ /* 0x000ea2000c1e1b00 */
[----:B------:R-:W-:Y:S02]  /*2780*/  FSEL R5, R5, RZ, P5 ;  /* 0x000000ff05057208 */ /* 0x000fe40002800000 */
[----:B------:R-:W-:Y:S01]  /*2790*/  @P2 FSEL R13, R13, R14, P0 ;  /* 0x0000000e0d0d2208 */ /* 0x000fe20000000000 */
[----:B------:R-:W-:Y:S01]  /*27a0*/  DSETP.NEU.AND P4, PT, R44, 1, PT ;  /* 0x3ff000002c00742a */ /* 0x000fe20003f8d000 */
[----:B------:R-:W-:Y:S02]  /*27b0*/  @P2 FSEL R5, R5, R15, P0 ;  /* 0x0000000f05052208 */ /* 0x000fe40000000000 */
[----:B------:R-:W-:-:S02]  /*27c0*/  @!P0 FSEL R13, R13, RZ, P6 ;  /* 0x000000ff0d0d8208 */ /* 0x000fc40003000000 */
[----:B------:R-:W-:Y:S01]  /*27d0*/  @!P0 FSEL R5, R5, +QNAN , P6 ;  /* 0x7ff0000005058808 */ /* 0x000fe20003000000 */
[----:B------:R-:W-:Y:S01]  /*27e0*/  BSSY.RECONVERGENT B0, `(.L_x_48) ;  /* 0x0000007000007945 */ /* 0x000fe20003800200 */
[----:B------:R-:W-:Y:S02]  /*27f0*/  FSEL R12, R13, RZ, P4 ;  /* 0x000000ff0d0c7208 */ /* 0x000fe40002000000 */
[----:B------:R-:W-:Y:S01]  /*2800*/  FSEL R13, R5, 1.875, P4 ;  /* 0x3ff00000050d7808 */ /* 0x000fe20002000000 */
[----:B0-----:R-:W-:Y:S01]  /*2810*/  DADD R6, -RZ, |UR4| ;  /* 0x40000004ff067e29 */ /* 0x001fe20008000100 */
[----:B------:R-:W-:Y:S01]  /*2820*/  MOV R4, 0x2850 ;  /* 0x0000285000047802 */ /* 0x000fe20000000f00 */
[----:B--2---:R-:W-:-:S11]  /*2830*/  DADD R28, R28, R10 ;  /* 0x000000001c1c7229 */ /* 0x004fd6000000000a */
[----:B------:R-:W-:Y:S05]  /*2840*/  CALL.REL.NOINC `($_Z11cavity_flowPdS_S_S_S_S_S_dddddii$__internal_accurate_pow) ;  /* 0x00000024002c7944 */ /* 0x000fea0003c00000 */
[----:B------:R-:W-:Y:S05]  /*2850*/  BSYNC.RECONVERGENT B0 ;  /* 0x0000000000007941 */ /* 0x000fea0003800200 */
.L_x_48:
[C---:B------:R-:W-:Y:S01]  /*2860*/  DSETP.NEU.AND P0, PT, R24.reuse, RZ, PT ;  /* 0x000000ff1800722a */ /* 0x040fe20003f0d000 */
[----:B------:R-:W-:Y:S01]  /*2870*/  IMAD.MOV.U32 R4, RZ, RZ, 0x1 ;  /* 0x00000001ff047424 */ /* 0x000fe200078e00ff */
[C---:B------:R-:W-:Y:S01]  /*2880*/  DSETP.NEU.AND P2, PT, |R24|.reuse, +INF , PT ;  /* 0x7ff000001800742a */ /* 0x040fe20003f4d200 */
[----:B------:R-:W-:Y:S03]  /*2890*/  BSSY.RECONVERGENT B3, `(.L_x_49) ;  /* 0x0000023000037945 */ /* 0x000fe60003800200 */
[----:B------:R-:W-:Y:S02]  /*28a0*/  FSEL R11, R8, RZ, P0 ;  /* 0x000000ff080b7208 */ /* 0x000fe40000000000 */
[----:B------:R-:W-:Y:S01]  /*28b0*/  FSEL R5, R5, RZ, P0 ;  /* 0x000000ff05057208 */ /* 0x000fe20000000000 */
[----:B------:R-:W-:Y:S01]  /*28c0*/  DSETP.NEU.AND P0, PT, R24, 1, PT ;  /* 0x3ff000001800742a */ /* 0x000fe20003f0d000 */
[----:B------:R-:W-:-:S02]  /*28d0*/  @P3 FSEL R11, R11, R16, P1 ;  /* 0x000000100b0b3208 */ /* 0x000fc40000800000 */
        /* <DEDUP_REMOVED lines=25> */
[----:B------:R-:W-:Y:S01]  /*2a70*/  MOV R4, 0x2aa0 ;  /* 0x00002aa000047802 */ /* 0x000fe20000000f00 */
[----:B------:R-:W-:-:S07]  /*2a80*/  IMAD.MOV.U32 R8, RZ, RZ, R14 ;  /* 0x000000ffff087224 */ /* 0x000fce00078e000e */
[----:B------:R-:W-:Y:S05]  /*2a90*/  CALL.REL.NOINC `($__internal_1_$__cuda_sm20_div_rn_f64_full) ;  /* 0x0000001c00007944 */ /* 0x000fea0003c00000 */
[----:B------:R-:W-:Y:S02]  /*2aa0*/  IMAD.MOV.U32 R16, RZ, RZ, R6 ;  /* 0x000000ffff107224 */ /* 0x000fe400078e0006 */
[----:B------:R-:W-:-:S07]  /*2ab0*/  IMAD.MOV.U32 R17, RZ, RZ, R5 ;  /* 0x000000ffff117224 */ /* 0x000fce00078e0005 */
.L_x_50:
[----:B------:R-:W-:Y:S05]  /*2ac0*/  BSYNC.RECONVERGENT B3 ;  /* 0x0000000000037941 */ /* 0x000fea0003800200 */
.L_x_49:
        /* <DEDUP_REMOVED lines=23> */
.L_x_52:
[----:B------:R-:W-:Y:S05]  /*2c40*/  BSYNC.RECONVERGENT B3 ;  /* 0x0000000000037941 */ /* 0x000fea0003800200 */
.L_x_51:
[----:B------:R-:W2:Y:S02]  /*2c50*/  LDG.E.64 R20, desc[UR6][R20.64] ;  /* 0x0000000614147981 */ /* 0x000ea4000c1e1b00 */
[----:B--2---:R-:W-:-:S07]  /*2c60*/  DFMA R4, -R20, R4, R16 ;  /* 0x000000041404722b */ /* 0x004fce0000000110 */
[----:B------:R0:W-:Y:S01]  /*2c70*/  STG.E.64 desc[UR6][R2.64], R4 ;  /* 0x0000000402007986 */ /* 0x0001e2000c101b06 */
[----:B------:R-:W-:Y:S05]  /*2c80*/  BRA `(.L_x_46) ;  /* 0x0000000000387947 */ /* 0x000fea0003800000 */
.L_x_45:
        /* <DEDUP_REMOVED lines=9> */
.L_x_54:
[----:B------:R-:W-:Y:S05]  /*2d20*/  BSYNC.RELIABLE B2 ;  /* 0x0000000000027941 */ /* 0x000fea0003800100 */
.L_x_44:
[----:B-123--:R-:W2:Y:S04]  /*2d30*/  LDG.E.64 R4, desc[UR6][R2.64+-0x8] ;  /* 0xfffff80602047981 */ /* 0x00eea8000c1e1b00 */
[----:B--2---:R1:W-:Y:S01]  /*2d40*/  STG.E.64 desc[UR6][R2.64], R4 ;  /* 0x0000000402007986 */ /* 0x0043e2000c101b06 */
[----:B------:R-:W-:Y:S05]  /*2d50*/  BRA `(.L_x_46) ;  /* 0x0000000000047947 */ /* 0x000fea0003800000 */
.L_x_53:
[----:B------:R0:W-:Y:S02]  /*2d60*/  STG.E.64 desc[UR6][R2.64], RZ ;  /* 0x000000ff02007986 */ /* 0x0001e4000c101b06 */
.L_x_46:
[----:B------:R-:W-:Y:S05]  /*2d70*/  BSYNC.RECONVERGENT B1 ;  /* 0x0000000000017941 */ /* 0x000fea0003800200 */
.L_x_19:
[----:B0123--:R-:W-:-:S05]  /*2d80*/  VIADD R4, R26, 0xffffffff ;  /* 0xffffffff1a047836 */ /* 0x00ffca0000000000 */
[----:B------:R-:W-:-:S13]  /*2d90*/  ISETP.GE.U32.AND P0, PT, R4, 0x3, PT ;  /* 0x000000030400780c */ /* 0x000fda0003f06070 */
[----:B------:R-:W-:Y:S05]  /*2da0*/  @!P0 BRA `(.L_x_55) ;  /* 0x0000001400708947 */ /* 0x000fea0003800000 */
[----:B------:R-:W-:-:S13]  /*2db0*/  ISETP.NE.AND P0, PT, R26, 0x4, PT ;  /* 0x000000041a00780c */ /* 0x000fda0003f05270 */
[----:B------:R-:W-:Y:S05]  /*2dc0*/  @!P0 BRA `(.L_x_56) ;  /* 0x0000001400448947 */ /* 0x000fea0003800000 */
[----:B------:R-:W0:Y:S01]  /*2dd0*/  LDC.64 R10, c[0x0][0x3a0] ;  /* 0x0000e800ff0a7b82 */ /* 0x000e220000000a00 */
[----:B------:R-:W1:Y:S07]  /*2de0*/  LDCU UR4, c[0x0][0x3bc] ;  /* 0x00007780ff0477ac */ /* 0x000e6e0008000800 */
[----:B------:R-:W4:Y:S01]  /*2df0*/  LDC.64 R12, c[0x0][0x3b8] ;  /* 0x0000ee00ff0c7b82 */ /* 0x000f220000000a00 */
[----:B------:R-:W-:Y:S01]  /*2e00*/  MOV R4, 0x1 ;  /* 0x0000000100047802 */ /* 0x000fe20000000f00 */
[----:B------:R-:W2:Y:S01]  /*2e10*/  LDCU.64 UR8, c[0x0][0x3c8] ;  /* 0x00007900ff0877ac */ /* 0x000ea20008000a00 */
[----:B0-----:R-:W-:-:S05]  /*2e20*/  IMAD.WIDE R10, R0, 0x8, R10 ;  /* 0x00000008000a7825 */ /* 0x001fca00078e020a */
[----:B------:R-:W2:Y:S01]  /*2e30*/  LDG.E.64 R22, desc[UR6][R10.64] ;  /* 0x000000060a167981 */ /* 0x000ea2000c1e1b00 */
[----:B-1----:R-:W4:Y:S01]  /*2e40*/  MUFU.RCP64H R5, UR4 ;  /* 0x0000000400057d08 */ /* 0x002f220008001800 */
[----:B------:R-:W-:Y:S01]  /*2e50*/  BSSY.RECONVERGENT B1, `(.L_x_57) ;  /* 0x0000015000017945 */ /* 0x000fe20003800200 */
[----:B----4-:R-:W-:-:S08]  /*2e60*/  DFMA R6, R4, -R12, 1 ;  /* 0x3ff000000406742b */ /* 0x010fd0000000080c */
[----:B------:R-:W-:-:S08]  /*2e70*/  DFMA R6, R6, R6, R6 ;  /* 0x000000060606722b */ /* 0x000fd00000000006 */
[----:B------:R-:W-:-:S08]  /*2e80*/  DFMA R4, R4, R6, R4 ;  /* 0x000000060404722b */ /* 0x000fd00000000004 */
[----:B------:R-:W-:-:S08]  /*2e90*/  DFMA R8, R4, -R12, 1 ;  /* 0x3ff000000408742b */ /* 0x000fd0000000080c */
[----:B------:R-:W-:Y:S02]  /*2ea0*/  DFMA R4, R4, R8, R4 ;  /* 0x000000080404722b */ /* 0x000fe40000000004 */
[----:B--2---:R-:W-:-:S08]  /*2eb0*/  DMUL R6, R22, UR8 ;  /* 0x0000000816067c28 */ /* 0x004fd00008000000 */
[----:B------:R-:W-:Y:S02]  /*2ec0*/  DMUL R8, R6, R4 ;  /* 0x0000000406087228 */ /* 0x000fe40000000000 */
[----:B------:R-:W-:-:S06]  /*2ed0*/  FSETP.GEU.AND P1, PT, |R7|, 6.5827683646048100446e-37, PT ;  /* 0x036000000700780b */ /* 0x000fcc0003f2e200 */
[----:B------:R-:W-:-:S08]  /*2ee0*/  DFMA R12, R8, -R12, R6 ;  /* 0x8000000c080c722b */ /* 0x000fd00000000006 */
[----:B------:R-:W-:-:S10]  /*2ef0*/  DFMA R4, R4, R12, R8 ;  /* 0x0000000c0404722b */ /* 0x000fd40000000008 */
[----:B------:R-:W-:-:S05]  /*2f00*/  FFMA R8, RZ, UR4, R5 ;  /* 0x00000004ff087c23 */ /* 0x000fca0008000005 */
[----:B------:R-:W-:-:S13]  /*2f10*/  FSETP.GT.AND P0, PT, |R8|, 1.469367938527859385e-39, PT ;  /* 0x001000000800780b */ /* 0x000fda0003f04200 */
[----:B------:R-:W-:Y:S05]  /*2f20*/  @P0 BRA P1, `(.L_x_58) ;  /* 0x00000000001c0947 */ /* 0x000fea0000800000 */
[----:B------:R-:W0:Y:S01]  /*2f30*/  LDCU.64 UR4, c[0x0][0x3b8] ;  /* 0x00007700ff0477ac */ /* 0x000e220008000a00 */
[----:B------:R-:W-:Y:S01]  /*2f40*/  IMAD.MOV.U32 R5, RZ, RZ, R7 ;  /* 0x000000ffff057224 */ /* 0x000fe200078e0007 */
[----:B------:R-:W-:Y:S01]  /*2f50*/  MOV R4, 0x2f90 ;  /* 0x00002f9000047802 */ /* 0x000fe20000000f00 */
[----:B0-----:R-:W-:Y:S02]  /*2f60*/  IMAD.U32 R8, RZ, RZ, UR4 ;  /* 0x00000004ff087e24 */ /* 0x001fe4000f8e00ff */
[----:B------:R-:W-:-:S07]  /*2f70*/  IMAD.U32 R9, RZ, RZ, UR5 ;  /* 0x00000005ff097e24 */ /* 0x000fce000f8e00ff */
[----:B------:R-:W-:Y:S05]  /*2f80*/  CALL.REL.NOINC `($__internal_1_$__cuda_sm20_div_rn_f64_full) ;  /* 0x0000001400c47944 */ /* 0x000fea0003c00000 */
[----:B------:R-:W-:-:S07]  /*2f90*/  IMAD.MOV.U32 R4, RZ, RZ, R6 ;  /* 0x000000ffff047224 */ /* 0x000fce00078e0006 */
.L_x_58:
[----:B------:R-:W-:Y:S05]  /*2fa0*/  BSYNC.RECONVERGENT B1 ;  /* 0x0000000000017941 */ /* 0x000fea0003800200 */
.L_x_57:
[----:B------:R-:W0:Y:S01]  /*2fb0*/  LDC.64 R12, c[0x0][0x3a8] ;  /* 0x0000ea00ff0c7b82 */ /* 0x000e220000000a00 */
[----:B------:R-:W2:Y:S01]  /*2fc0*/  LDG.E.64 R14, desc[UR6][R10.64+-0x8] ;  /* 0xfffff8060a0e7981 */ /* 0x000ea2000c1e1b00 */
[----:B------:R-:W1:Y:S06]  /*2fd0*/  LDCU UR4, c[0x0][0x3c4] ;  /* 0x00007880ff0477ac */ /* 0x000e6c0008000800 */
[----:B------:R-:W3:Y:S01]  /*2fe0*/  LDC.64 R24, c[0x0][0x3c0] ;  /* 0x0000f000ff187b82 */ /* 0x000ee20000000a00 */
[----:B------:R-:W-:-:S07]  /*2ff0*/  IMAD.MOV.U32 R8, RZ, RZ, 0x1 ;  /* 0x00000001ff087424 */ /* 0x000fce00078e00ff */
[----:B------:R-:W4:Y:S01]  /*3000*/  LDC.64 R20, c[0x0][0x3c8] ;  /* 0x0000f200ff147b82 */ /* 0x000f220000000a00 */
[----:B0-----:R-:W-:-:S05]  /*3010*/  IMAD.WIDE R12, R0, 0x8, R12 ;  /* 0x00000008000c7825 */ /* 0x001fca00078e020c */
[----:B------:R-:W4:Y:S01]  /*3020*/  LDG.E.64 R6, desc[UR6][R12.64] ;  /* 0x000000060c067981 */ /* 0x000f22000c1e1b00 */
[----:B-1----:R-:W3:Y:S02]  /*3030*/  MUFU.RCP64H R9, UR4 ;  /* 0x0000000400097d08 */ /* 0x002ee40008001800 */
[----:B---3--:R-:W-:-:S08]  /*3040*/  DFMA R16, R8, -R24, 1 ;  /* 0x3ff000000810742b */ /* 0x008fd00000000818 */
[----:B------:R-:W-:-:S08]  /*3050*/  DFMA R16, R16, R16, R16 ;  /* 0x000000101010722b */ /* 0x000fd00000000010 */
[----:B------:R-:W-:-:S08]  /*3060*/  DFMA R16, R8, R16, R8 ;  /* 0x000000100810722b */ /* 0x000fd00000000008 */
[----:B------:R-:W-:-:S08]  /*3070*/  DFMA R18, R16, -R24, 1 ;  /* 0x3ff000001012742b */ /* 0x000fd00000000818 */
[----:B------:R-:W-:Y:S01]  /*3080*/  DFMA R18, R16, R18, R16 ;  /* 0x000000121012722b */ /* 0x000fe20000000010 */
[----:B------:R-:W-:Y:S01]  /*3090*/  BSSY.RECONVERGENT B1, `(.L_x_59) ;  /* 0x0000013000017945 */ /* 0x000fe20003800200 */
[----:B----4-:R-:W-:-:S08]  /*30a0*/  DMUL R8, R6, R20 ;  /* 0x0000001406087228 */ /* 0x010fd00000000000 */
[----:B------:R-:W-:-:S08]  /*30b0*/  DMUL R6, R8, R18 ;  /* 0x0000001208067228 */ /* 0x000fd00000000000 */
[----:B------:R-:W-:-:S08]  /*30c0*/  DFMA R16, R6, -R24, R8 ;  /* 0x800000180610722b */ /* 0x000fd00000000008 */
[----:B------:R-:W-:Y:S01]  /*30d0*/  DFMA R6, R18, R16, R6 ;  /* 0x000000101206722b */ /* 0x000fe20000000006 */
[----:B------:R-:W-:-:S09]  /*30e0*/  FSETP.GEU.AND P1, PT, |R9|, 6.5827683646048100446e-37, PT ;  /* 0x036000000900780b */ /* 0x000fd20003f2e200 */
[----:B------:R-:W-:-:S05]  /*30f0*/  FFMA R16, RZ, UR4, R7 ;  /* 0x00000004ff107c23 */ /* 0x000fca0008000007 */
[----:B------:R-:W-:Y:S01]  /*3100*/  FSETP.GT.AND P0, PT, |R16|, 1.469367938527859385e-39, PT ;  /* 0x001000001000780b */ /* 0x000fe20003f04200 */
[----:B--2---:R-:W-:-:S08]  /*3110*/  DADD R20, R22, -R14 ;  /* 0x0000000016147229 */ /* 0x004fd0000000080e */
[----:B------:R-:W-:-:S04]  /*3120*/  DFMA R20, R20, -R4, R22 ;  /* 0x800000041414722b */ /* 0x000fc80000000016 */
[----:B------:R-:W-:Y:S07]  /*3130*/  @P0 BRA P1, `(.L_x_60) ;  /* 0x0000000000200947 */ /* 0x000fee0000800000 */
[----:B------:R-:W0:Y:S01]  /*3140*/  LDCU.64 UR4, c[0x0][0x3c0] ;  /* 0x00007800ff0477ac */ /* 0x000e220008000a00 */
[----:B------:R-:W-:Y:S01]  /*3150*/  IMAD.MOV.U32 R6, RZ, RZ, R8 ;  /* 0x000000ffff067224 */ /* 0x000fe200078e0008 */
[----:B------:R-:W-:Y:S01]  /*3160*/  MOV R4, 0x31b0 ;  /* 0x000031b000047802 */ /* 0x000fe20000000f00 */
[----:B------:R-:W-:Y:S02]  /*3170*/  IMAD.MOV.U32 R5, RZ, RZ, R9 ;  /* 0x000000ffff057224 */ /* 0x000fe400078e0009 */
[----:B0-----:R-:W-:Y:S02]  /*3180*/  IMAD.U32 R8, RZ, RZ, UR4 ;  /* 0x00000004ff087e24 */ /* 0x001fe4000f8e00ff */
[----:B------:R-:W-:-:S07]  /*3190*/  IMAD.U32 R9, RZ, RZ, UR5 ;  /* 0x00000005ff097e24 */ /* 0x000fce000f8e00ff */
[----:B------:R-:W-:Y:S05]  /*31a0*/  CALL.REL.NOINC `($__internal_1_$__cuda_sm20_div_rn_f64_full) ;  /* 0x00000014003c7944 */ /* 0x000fea0003c00000 */
[----:B------:R-:W-:-:S07]  /*31b0*/  MOV R7, R5 ;  /* 0x0000000500077202 */ /* 0x000fce0000000f00 */
.L_x_60:
[----:B------:R-:W-:Y:S05]  /*31c0*/  BSYNC.RECONVERGENT B1 ;  /* 0x0000000000017941 */ /* 0x000fea0003800200 */
.L_x_59:
[----:B------:R-:W0:Y:S01]  /*31d0*/  LDC.64 R16, c[0x0][0x3a0] ;  /* 0x0000e800ff107b82 */ /* 0x000e220000000a00 */
[----:B------:R-:W1:Y:S07]  /*31e0*/  LDCU UR4, c[0x0][0x3e4] ;  /* 0x00007c80ff0477ac */ /* 0x000e6e0008000800 */
[----:B------:R-:W2:Y:S01]  /*31f0*/  LDC.64 R18, c[0x0][0x3d0] ;  /* 0x0000f400ff127b82 */ /* 0x000ea20000000a00 */
[----:B------:R-:W-:-:S07]  /*3200*/  IMAD.MOV.U32 R4, RZ, RZ, 0x1 ;  /* 0x00000001ff047424 */ /* 0x000fce00078e00ff */
[----:B------:R-:W3:Y:S01]  /*3210*/  LDC R25, c[0x0][0x3cc] ;  /* 0x0000f300ff197b82 */ /* 0x000ee20000000800 */
[----:B-1----:R-:W-:Y:S01]  /*3220*/  VIADD R24, R0, -UR4 ;  /* 0x8000000400187c36 */ /* 0x002fe20008000000 */
[----:B------:R-:W1:Y:S03]  /*3230*/  LDCU.64 UR4, c[0x0][0x3b8] ;  /* 0x00007700ff0477ac */ /* 0x000e660008000a00 */
[----:B0-----:R-:W-:-:S06]  /*3240*/  IMAD.WIDE R16, R24, 0x8, R16 ;  /* 0x0000000818107825 */ /* 0x001fcc00078e0210 */
[----:B------:R-:W4:Y:S01]  /*3250*/  LDG.E.64 R16, desc[UR6][R16.64] ;  /* 0x0000000610107981 */ /* 0x000f22000c1e1b00 */
[----:B--2---:R-:W-:-:S08]  /*3260*/  DADD R18, R18, R18 ;  /* 0x0000000012127229 */ /* 0x004fd00000000012 */
[----:B-1----:R-:W-:Y:S01]  /*3270*/  DMUL R26, R18, UR4 ;  /* 0x00000004121a7c28 */ /* 0x002fe20008000000 */
[----:B------:R-:W0:Y:S01]  /*3280*/  LDCU.64 UR4, c[0x0][0x3c8] ;  /* 0x00007900ff0477ac */ /* 0x000e220008000a00 */
[----:B---3--:R-:W-:-:S04]  /*3290*/  FSETP.GEU.AND P1, PT, |R25|, 6.5827683646048100446e-37, PT ;  /* 0x036000001900780b */ /* 0x008fc80003f2e200 */
[----:B------:R-:W1:Y:S02]  /*32a0*/  MUFU.RCP64H R5, R27 ;  /* 0x0000001b00057308 */ /* 0x000e640000001800 */
[----:B-1----:R-:W-:-:S08]  /*32b0*/  DFMA R8, -R26, R4, 1 ;  /* 0x3ff000001a08742b */ /* 0x002fd00000000104 */
[----:B------:R-:W-:-:S08]  /*32c0*/  DFMA R8, R8, R8, R8 ;  /* 0x000000080808722b */ /* 0x000fd00000000008 */
[----:B------:R-:W-:-:S08]  /*32d0*/  DFMA R8, R4, R8, R4 ;  /* 0x000000080408722b */ /* 0x000fd00000000004 */
[----:B------:R-:W-:-:S08]  /*32e0*/  DFMA R4, -R26, R8, 1 ;  /* 0x3ff000001a04742b */ /* 0x000fd00000000108 */
[----:B------:R-:W-:-:S08]  /*32f0*/  DFMA R4, R8, R4, R8 ;  /* 0x000000040804722b */ /* 0x000fd00000000008 */
[----:B0-----:R-:W-:-:S08]  /*3300*/  DMUL R8, R4, UR4 ;  /* 0x0000000404087c28 */ /* 0x001fd00008000000 */
[----:B------:R-:W-:-:S08]  /*3310*/  DFMA R28, -R26, R8, UR4 ;  /* 0x000000041a1c7e2b */ /* 0x000fd00008000108 */
[----:B------:R-:W-:-:S10]  /*3320*/  DFMA R4, R4, R28, R8 ;  /* 0x0000001c0404722b */ /* 0x000fd40000000008 */
[----:B------:R-:W-:-:S05]  /*3330*/  FFMA R28, RZ, R27, R5 ;  /* 0x0000001bff1c7223 */ /* 0x000fca0000000005 */
[----:B------:R-:W-:Y:S01]  /*3340*/  FSETP.GT.AND P0, PT, |R28|, 1.469367938527859385e-39, PT ;  /* 0x001000001c00780b */ /* 0x000fe20003f04200 */
[----:B----4-:R-:W-:-:S08]  /*3350*/  DADD R8, R22, -R16 ;  /* 0x0000000016087229 */ /* 0x010fd00000000810 */
        /* <DEDUP_REMOVED lines=9> */
[----:B------:R-:W-:-:S07]  /*33f0*/  IMAD.MOV.U32 R4, RZ, RZ, R6 ;  /* 0x000000ffff047224 */ /* 0x000fce00078e0006 */
.L_x_61:
[----:B------:R-:W2:Y:S01]  /*3400*/  LDG.E.64 R6, desc[UR6][R2.64+0x8] ;  /* 0x0000080602067981 */ /* 0x000ea2000c1e1b00 */
[----:B------:R-:W0:Y:S03]  /*3410*/  LDCU.64 UR4, c[0x0][0x3b8] ;  /* 0x00007700ff0477ac */ /* 0x000e260008000a00 */
[----:B------:R-:W2:Y:S01]  /*3420*/  LDG.E.64 R8, desc[UR6][R2.64+-0x8] ;  /* 0xfffff80602087981 */ /* 0x000ea2000c1e1b00 */
[----:B------:R-:W-:Y:S01]  /*3430*/  BSSY.RECONVERGENT B0, `(.L_x_62) ;  /* 0x0000008000007945 */ /* 0x000fe20003800200 */
[----:B--2---:R-:W-:Y:S02]  /*3440*/  DADD R6, R6, -R8 ;  /* 0x0000000006067229 */ /* 0x004fe40000000808 */
[----:B0-----:R-:W-:-:S06]  /*3450*/  DADD R8, -RZ, |UR4| ;  /* 0x40000004ff087e29 */ /* 0x001fcc0008000100 */
[----:B------:R-:W-:Y:S01]  /*3460*/  DFMA R20, R6, -R4, R20 ;  /* 0x800000040614722b */ /* 0x000fe20000000014 */
[----:B------:R-:W-:-:S03]  /*3470*/  MOV R4, 0x34b0 ;  /* 0x000034b000047802 */ /* 0x000fc60000000f00 */
[----:B------:R-:W-:Y:S02]  /*3480*/  IMAD.MOV.U32 R6, RZ, RZ, R8 ;  /* 0x000000ffff067224 */ /* 0x000fe400078e0008 */
[----:B------:R-:W-:-:S07]  /*3490*/  IMAD.MOV.U32 R7, RZ, RZ, R9 ;  /* 0x000000ffff077224 */ /* 0x000fce00078e0009 */
[----:B------:R-:W-:Y:S05]  /*34a0*/  CALL.REL.NOINC `($_Z11cavity_flowPdS_S_S_S_S_S_dddddii$__internal_accurate_pow) ;  /* 0x0000001800147944 */ /* 0x000fea0003c00000 */
[----:B------:R-:W-:Y:S05]  /*34b0*/  BSYNC.RECONVERGENT B0 ;  /* 0x0000000000007941 */ /* 0x000fea0003800200 */
.L_x_62:
[----:B------:R-:W2:Y:S01]  /*34c0*/  LDG.E.64 R6, desc[UR6][R10.64+0x8] ;  /* 0x000008060a067981 */ /* 0x000ea2000c1e1b00 */
[----:B------:R-:W0:Y:S01]  /*34d0*/  LDC.64 R26, c[0x0][0x3b8] ;  /* 0x0000ee00ff1a7b82 */ /* 0x000e220000000a00 */
[----:B------:R-:W1:Y:S01]  /*34e0*/  LDCU.64 UR4, c[0x0][0x3c0] ;  /* 0x00007800ff0477ac */ /* 0x000e620008000a00 */
[----:B------:R-:W-:Y:S01]  /*34f0*/  DADD R22, R22, R22 ;  /* 0x0000000016167229 */ /* 0x000fe20000000016 */
[----:B------:R-:W-:Y:S01]  /*3500*/  IMAD.MOV.U32 R9, RZ, RZ, R5 ;  /* 0x000000ffff097224 */ /* 0x000fe200078e0005 */
[----:B-1----:R-:W-:Y:S02]  /*3510*/  DADD R30, -RZ, |UR4| ;  /* 0x40000004ff1e7e29 */ /* 0x002fe40008000100 */
[C---:B0-----:R-:W-:Y:S02]  /*3520*/  DADD R28, R26.reuse, 2 ;  /* 0x400000001a1c7429 */ /* 0x041fe40000000000 */
[C---:B------:R-:W-:Y:S02]  /*3530*/  DSETP.NEU.AND P0, PT, R26.reuse, RZ, PT ;  /* 0x000000ff1a00722a */ /* 0x040fe40003f0d000 */
[----:B------:R-:W-:-:S06]  /*3540*/  DSETP.NEU.AND P2, PT, R26, 1, PT ;  /* 0x3ff000001a00742a */ /* 0x000fcc0003f4d000 */
[----:B------:R-:W-:-:S04]  /*3550*/  LOP3.LUT R28, R29, 0x7ff00000, RZ, 0xc0, !PT ;  /* 0x7ff000001d1c7812 */ /* 0x000fc800078ec0ff */
[----:B------:R-:W-:Y:S02]  /*3560*/  ISETP.NE.AND P1, PT, R28, 0x7ff00000, PT ;  /* 0x7ff000001c00780c */ /* 0x000fe40003f25270 */
[----:B------:R-:W-:Y:S01]  /*3570*/  @!P0 CS2R R8, SRZ ;  /* 0x0000000000088805 */ /* 0x000fe2000001ff00 */
[----:B--2---:R-:W-:-:S08]  /*3580*/  DADD R6, R6, -R22 ;  /* 0x0000000006067229 */ /* 0x004fd00000000816 */
[----:B------:R-:W-:Y:S01]  /*3590*/  DADD R14, R14, R6 ;  /* 0x000000000e0e7229 */ /* 0x000fe20000000006 */
[----:B------:R-:W-:Y:S01]  /*35a0*/  MOV R6, R30 ;  /* 0x0000001e00067202 */ /* 0x000fe20000000f00 */
[----:B------:R-:W-:Y:S01]  /*35b0*/  IMAD.MOV.U32 R7, RZ, RZ, R31 ;  /* 0x000000ffff077224 */ /* 0x000fe200078e001f */
[----:B------:R-:W-:Y:S08]  /*35c0*/  @P1 BRA `(.L_x_63) ;  /* 0x0000000000181947 */ /* 0x000ff00003800000 */
[----:B------:R-:W-:-:S14]  /*35d0*/  DSETP.NAN.AND P0, PT, R26, R26, PT ;  /* 0x0000001a1a00722a */ /* 0x000fdc0003f08000 */
[----:B------:R-:W-:Y:S01]  /*35e0*/  @P0 DADD R8, R26, 2 ;  /* 0x400000001a080429 */ /* 0x000fe20000000000 */
[----:B------:R-:W-:Y:S10]  /*35f0*/  @P0 BRA `(.L_x_63) ;  /* 0x00000000000c0947 */ /* 0x000ff40003800000 */
[----:B------:R-:W-:-:S14]  /*3600*/  DSETP.NEU.AND P0, PT, |R26|, +INF , PT ;  /* 0x7ff000001a00742a */ /* 0x000fdc0003f0d200 */
[----:B------:R-:W-:Y:S02]  /*3610*/  @!P0 IMAD.MOV.U32 R8, RZ, RZ, 0x0 ;  /* 0x00000000ff088424 */ /* 0x000fe400078e00ff */
[----:B------:R-:W-:-:S07]  /*3620*/  @!P0 IMAD.MOV.U32 R9, RZ, RZ, 0x7ff00000 ;  /* 0x7ff00000ff098424 */ /* 0x000fce00078e00ff */
.L_x_63:
[----:B------:R-:W-:Y:S01]  /*3630*/  BSSY.RECONVERGENT B0, `(.L_x_64) ;  /* 0x0000005000007945 */ /* 0x000fe20003800200 */
[----:B------:R-:W-:Y:S02]  /*3640*/  FSEL R44, R8, RZ, P2 ;  /* 0x000000ff082c7208 */ /* 0x000fe40001000000 */
[----:B------:R-:W-:Y:S02]  /*3650*/  FSEL R45, R9, 1.875, P2 ;  /* 0x3ff00000092d7808 */ /* 0x000fe40001000000 */
[----:B------:R-:W-:-:S07]  /*3660*/  MOV R4, 0x3680 ;  /* 0x0000368000047802 */ /* 0x000fce0000000f00 */
[----:B------:R-:W-:Y:S05]  /*3670*/  CALL.REL.NOINC `($_Z11cavity_flowPdS_S_S_S_S_S_dddddii$__internal_accurate_pow) ;  /* 0x0000001400a07944 */ /* 0x000fea0003c00000 */
[----:B------:R-:W-:Y:S05]  /*3680*/  BSYNC.RECONVERGENT B0 ;  /* 0x0000000000007941 */ /* 0x000fea0003800200 */
.L_x_64:
[----:B------:R-:W0:Y:S01]  /*3690*/  MUFU.RCP64H R7, R45 ;  /* 0x0000002d00077308 */ /* 0x000e220000001800 */
[----:B------:R-:W-:Y:S01]  /*36a0*/  IMAD.MOV.U32 R6, RZ, RZ, 0x1 ;  /* 0x00000001ff067424 */ /* 0x000fe200078e00ff */
[----:B------:R-:W1:Y:S01]  /*36b0*/  LDCU.64 UR4, c[0x0][0x3c8] ;  /* 0x00007900ff0477ac */ /* 0x000e620008000a00 */
[----:B------:R-:W2:Y:S08]  /*36c0*/  LDC.64 R30, c[0x0][0x3c0] ;  /* 0x0000f000ff1e7b82 */ /* 0x000eb00000000a00 */
[----:B------:R-:W3:Y:S01]  /*36d0*/  LDC R9, c[0x0][0x3cc] ;  /* 0x0000f300ff097b82 */ /* 0x000ee20000000800 */
[----:B0-----:R-:W-:-:S08]  /*36e0*/  DFMA R26, -R44, R6, 1 ;  /* 0x3ff000002c1a742b */ /* 0x001fd00000000106 */
[----:B------:R-:W-:Y:S02]  /*36f0*/  DFMA R26, R26, R26, R26 ;  /* 0x0000001a1a1a722b */ /* 0x000fe4000000001a */
[----:B--2---:R-:W-:-:S06]  /*3700*/  DSETP.NEU.AND P1, PT, R30, RZ, PT ;  /* 0x000000ff1e00722a */ /* 0x004fcc0003f2d000 */
[----:B------:R-:W-:Y:S01]  /*3710*/  DFMA R26, R6, R26, R6 ;  /* 0x0000001a061a722b */ /* 0x000fe20000000006 */
[----:B---3--:R-:W-:-:S07]  /*3720*/  FSETP.GEU.AND P3, PT, |R9|, 6.5827683646048100446e-37, PT ;  /* 0x036000000900780b */ /* 0x008fce0003f6e200 */
[----:B------:R-:W-:-:S08]  /*3730*/  DFMA R6, -R44, R26, 1 ;  /* 0x3ff000002c06742b */ /* 0x000fd0000000011a */
[----:B------:R-:W-:-:S08]  /*3740*/  DFMA R6, R26, R6, R26 ;  /* 0x000000061a06722b */ /* 0x000fd0000000001a */
[----:B-1----:R-:W-:-:S08]  /*3750*/  DMUL R26, R6, UR4 ;  /* 0x00000004061a7c28 */ /* 0x002fd00008000000 */
[----:B------:R-:W-:-:S08]  /*3760*/  DFMA R28, -R44, R26, UR4 ;  /* 0x000000042c1c7e2b */ /* 0x000fd0000800011a */
[----:B------:R-:W-:Y:S02]  /*3770*/  DFMA R26, R6, R28, R26 ;  /* 0x0000001c061a722b */ /* 0x000fe4000000001a */
[----:B------:R-:W-:Y:S01]  /*3780*/  DADD R6, R30, 2 ;  /* 0x400000001e067429 */ /* 0x000fe20000000000 */
[----:B------:R-:W-:Y:S02]  /*3790*/  IMAD.MOV.U32 R28, RZ, RZ, R8 ;  /* 0x000000ffff1c7224 */ /* 0x000fe400078e0008 */
[----:B------:R-:W-:Y:S01]  /*37a0*/  IMAD.MOV.U32 R29, RZ, RZ, R5 ;  /* 0x000000ffff1d7224 */ /* 0x000fe200078e0005 */
[----:B------:R-:W-:-:S04]  /*37b0*/  @!P1 CS2R R28, SRZ ;  /* 0x00000000001c9805 */ /* 0x000fc8000001ff00 */
[----:B------:R-:W-:Y:S02]  /*37c0*/  FFMA R4, RZ, R45, R27 ;  /* 0x0000002dff047223 */ /* 0x000fe4000000001b */
[----:B------:R-:W-:-:S03]  /*37d0*/  LOP3.LUT R6, R7, 0x7ff00000, RZ, 0xc0, !PT ;  /* 0x7ff0000007067812 */ /* 0x000fc600078ec0ff */
[----:B------:R-:W-:Y:S02]  /*37e0*/  FSETP.GT.AND P0, PT, |R4|, 1.469367938527859385e-39, PT ;  /* 0x001000000400780b */ /* 0x000fe40003f04200 */
[----:B------:R-:W-:-:S13]  /*37f0*/  ISETP.NE.AND P2, PT, R6, 0x7ff00000, PT ;  /* 0x7ff000000600780c */ /* 0x000fda0003f45270 */
[----:B------:R-:W-:Y:S05]  /*3800*/  @P2 BRA `(.L_x_65) ;  /* 0x0000000000182947 */ /* 0x000fea0003800000 */
[----:B------:R-:W-:-:S14]  /*3810*/  DSETP.NAN.AND P1, PT, R30, R30, PT ;  /* 0x0000001e1e00722a */ /* 0x000fdc0003f28000 */
[----:B------:R-:W-:Y:S01]  /*3820*/  @P1 DADD R28, R30, 2 ;  /* 0x400000001e1c1429 */ /* 0x000fe20000000000 */
[----:B------:R-:W-:Y:S10]  /*3830*/  @P1 BRA `(.L_x_65) ;  /* 0x00000000000c1947 */ /* 0x000ff40003800000 */
[----:B------:R-:W-:-:S14]  /*3840*/  DSETP.NEU.AND P1, PT, |R30|, +INF , PT ;  /* 0x7ff000001e00742a */ /* 0x000fdc0003f2d200 */
[----:B------:R-:W-:Y:S02]  /*3850*/  @!P1 IMAD.MOV.U32 R28, RZ, RZ, 0x0 ;  /* 0x00000000ff1c9424 */ /* 0x000fe400078e00ff */
[----:B------:R-:W-:-:S07]  /*3860*/  @!P1 IMAD.MOV.U32 R29, RZ, RZ, 0x7ff00000 ;  /* 0x7ff00000ff1d9424 */ /* 0x000fce00078e00ff */
.L_x_65:
[----:B------:R-:W-:Y:S04]  /*3870*/  BSSY.RECONVERGENT B1, `(.L_x_66) ;  /* 0x000000b000017945 */ /* 0x000fe80003800200 */
[----:B------:R-:W-:Y:S05]  /*3880*/  @P0 BRA P3, `(.L_x_67) ;  /* 0x0000000000240947 */ /* 0x000fea0001800000 */
[----:B------:R-:W0:Y:S01]  /*3890*/  LDCU.64 UR4, c[0x0][0x3c8] ;  /* 0x00007900ff0477ac */ /* 0x000e220008000a00 */
[----:B------:R-:W-:Y:S01]  /*38a0*/  MOV R8, R44 ;  /* 0x0000002c00087202 */ /* 0x000fe20000000f00 */
[----:B------:R-:W-:Y:S01]  /*38b0*/  IMAD.MOV.U32 R9, RZ, RZ, R45 ;  /* 0x000000ffff097224 */ /* 0x000fe200078e002d */
[----:B------:R-:W-:Y:S01]  /*38c0*/  MOV R4, 0x3900 ;  /* 0x0000390000047802 */ /* 0x000fe20000000f00 */
[----:B0-----:R-:W-:Y:S02]  /*38d0*/  IMAD.U32 R6, RZ, RZ, UR4 ;  /* 0x00000004ff067e24 */ /* 0x001fe4000f8e00ff */
[----:B------:R-:W-:-:S07]  /*38e0*/  IMAD.U32 R5, RZ, RZ, UR5 ;  /* 0x00000005ff057e24 */ /* 0x000fce000f8e00ff */
[----:B------:R-:W-:Y:S05]  /*38f0*/  CALL.REL.NOINC `($__internal_1_$__cuda_sm20_div_rn_f64_full) ;  /* 0x0000000c00687944 */ /* 0x000fea0003c00000 */
[----:B------:R-:W-:Y:S02]  /*3900*/  IMAD.MOV.U32 R26, RZ, RZ, R6 ;  /* 0x000000ffff1a7224 */ /* 0x000fe400078e0006 */
[----:B------:R-:W-:-:S07]  /*3910*/  IMAD.MOV.U32 R27, RZ, RZ, R5 ;  /* 0x000000ffff1b7224 */ /* 0x000fce00078e0005 */
.L_x_67:
[----:B------:R-:W-:Y:S05]  /*3920*/  BSYNC.RECONVERGENT B1 ;  /* 0x0000000000017941 */ /* 0x000fea0003800200 */
.L_x_66:
[----:B------:R-:W0:Y:S01]  /*3930*/  LDC.64 R4, c[0x0][0x3c0] ;  /* 0x0000f000ff047b82 */ /* 0x000e220000000a00 */
[----:B------:R-:W-:Y:S07]  /*3940*/  BSSY.RECONVERGENT B1, `(.L_x_68) ;  /* 0x000001b000017945 */ /* 0x000fee0003800200 */
[----:B------:R-:W1:Y:S08]  /*3950*/  LDC.64 R30, c[0x0][0x3c8] ;  /* 0x0000f200ff1e7b82 */ /* 0x000e700000000a00 */
[----:B------:R-:W2:Y:S01]  /*3960*/  LDC R25, c[0x0][0x3cc] ;  /* 0x0000f300ff197b82 */ /* 0x000ea20000000800 */
[----:B0-----:R-:W-:Y:S01]  /*3970*/  DSETP.NEU.AND P0, PT, R4, 1, PT ;  /* 0x3ff000000400742a */ /* 0x001fe20003f0d000 */
[----:B------:R-:W-:-:S05]  /*3980*/  IMAD.MOV.U32 R4, RZ, RZ, 0x1 ;  /* 0x00000001ff047424 */ /* 0x000fca00078e00ff */
[----:B------:R-:W-:Y:S02]  /*3990*/  FSEL R9, R29, 1.875, P0 ;  /* 0x3ff000001d097808 */ /* 0x000fe40000000000 */
[----:B------:R-:W-:Y:S02]  /*39a0*/  FSEL R8, R28, RZ, P0 ;  /* 0x000000ff1c087208 */ /* 0x000fe40000000000 */
[----:B------:R-:W0:Y:S01]  /*39b0*/  MUFU.RCP64H R5, R9 ;  /* 0x0000000900057308 */ /* 0x000e220000001800 */
[----:B--2---:R-:W-:-:S03]  /*39c0*/  FSETP.GEU.AND P1, PT, |R25|, 6.5827683646048100446e-37, PT ;  /* 0x036000001900780b */ /* 0x004fc60003f2e200 */
[----:B0-----:R-:W-:-:S08]  /*39d0*/  DFMA R6, -R8, R4, 1 ;  /* 0x3ff000000806742b */ /* 0x001fd00000000104 */
[----:B------:R-:W-:-:S08]  /*39e0*/  DFMA R6, R6, R6, R6 ;  /* 0x000000060606722b */ /* 0x000fd00000000006 */
[----:B------:R-:W-:-:S08]  /*39f0*/  DFMA R6, R4, R6, R4 ;  /* 0x000000060406722b */ /* 0x000fd00000000004 */
[----:B------:R-:W-:-:S08]  /*3a00*/  DFMA R4, -R8, R6, 1 ;  /* 0x3ff000000804742b */ /* 0x000fd00000000106 */
[----:B------:R-:W-:-:S08]  /*3a10*/  DFMA R4, R6, R4, R6 ;  /* 0x000000040604722b */ /* 0x000fd00000000006 */
[----:B-1----:R-:W-:-:S08]  /*3a20*/  DMUL R28, R4, R30 ;  /* 0x0000001e041c7228 */ /* 0x002fd00000000000 */
[----:B------:R-:W-:-:S08]  /*3a30*/  DFMA R6, -R8, R28, R30 ;  /* 0x0000001c0806722b */ /* 0x000fd0000000011e */
[----:B------:R-:W-:-:S10]  /*3a40*/  DFMA R28, R4, R6, R28 ;  /* 0x00000006041c722b */ /* 0x000fd4000000001c */
[----:B------:R-:W-:-:S05]  /*3a50*/  FFMA R4, RZ, R9, R29 ;  /* 0x00000009ff047223 */ /* 0x000fca000000001d */
[----:B------:R-:W-:-:S13]  /*3a60*/  FSETP.GT.AND P0, PT, |R4|, 1.469367938527859385e-39, PT ;  /* 0x001000000400780b */ /* 0x000fda0003f04200 */
[----:B------:R-:W-:Y:S05]  /*3a70*/  @P0 BRA P1, `(.L_x_69) ;  /* 0x00000000001c0947 */ /* 0x000fea0000800000 */
[----:B------:R-:W0:Y:S01]  /*3a80*/  LDCU.64 UR4, c[0x0][0x3c8] ;  /* 0x00007900ff0477ac */ /* 0x000e220008000a00 */
[----:B------:R-:W-:Y:S01]  /*3a90*/  MOV R4, 0x3ad0 ;  /* 0x00003ad000047802 */ /* 0x000fe20000000f00 */
[----:B0-----:R-:W-:Y:S02]  /*3aa0*/  IMAD.U32 R6, RZ, RZ, UR4 ;  /* 0x00000004ff067e24 */ /* 0x001fe4000f8e00ff */
[----:B------:R-:W-:-:S07]  /*3ab0*/  IMAD.U32 R5, RZ, RZ, UR5 ;  /* 0x00000005ff057e24 */ /* 0x000fce000f8e00ff */
[----:B------:R-:W-:Y:S05]  /*3ac0*/  CALL.REL.NOINC `($__internal_1_$__cuda_sm20_div_rn_f64_full) ;  /* 0x0000000800f47944 */ /* 0x000fea0003c00000 */
[----:B------:R-:W-:Y:S01]  /*3ad0*/  IMAD.MOV.U32 R28, RZ, RZ, R6 ;  /* 0x000000ffff1c7224 */ /* 0x000fe200078e0006 */
[----:B------:R-:W-:-:S07]  /*3ae0*/  MOV R29, R5 ;  /* 0x00000005001d7202 */ /* 0x000fce0000000f00 */
.L_x_69:
[----:B------:R-:W-:Y:S05]  /*3af0*/  BSYNC.RECONVERGENT B1 ;  /* 0x0000000000017941 */ /* 0x000fea0003800200 */
.L_x_68:
[----:B------:R-:W0:Y:S01]  /*3b00*/  LDC R5, c[0x0][0x3e4] ;  /* 0x0000f900ff057b82 */ /* 0x000e220000000800 */
[----:B------:R-:W1:Y:S01]  /*3b10*/  LDCU.64 UR4, c[0x0][0x3d8] ;  /* 0x00007b00ff0477ac */ /* 0x000e620008000a00 */
[----:B------:R-:W2:Y:S06]  /*3b20*/  LDCU UR8, c[0x0][0x3bc] ;  /* 0x00007780ff0877ac */ /* 0x000eac0008000800 */
[----:B------:R-:W3:Y:S08]  /*3b30*/  LDC.64 R6, c[0x0][0x380] ;  /* 0x0000e000ff067b82 */ /* 0x000ef00000000a00 */
[----:B------:R-:W4:Y:S01]  /*3b40*/  LDC.64 R8, c[0x0][0x3b8] ;  /* 0x0000ee00ff087b82 */ /* 0x000f220000000a00 */
[----:B0-----:R-:W-:-:S06]  /*3b50*/  IMAD.WIDE R4, R5, 0x8, R10 ;  /* 0x0000000805047825 */ /* 0x001fcc00078e020a */
[----:B------:R-:W2:Y:S01]  /*3b60*/  LDG.E.64 R4, desc[UR6][R4.64] ;  /* 0x0000000604047981 */ /* 0x000ea2000c1e1b00 */
[----:B---3--:R-:W-:Y:S01]  /*3b70*/  IMAD.WIDE R6, R0, 0x8, R6 ;  /* 0x0000000800067825 */ /* 0x008fe200078e0206 */
[----:B--2---:R-:W-:-:S08]  /*3b80*/  DADD R22, -R22, R4 ;  /* 0x0000000016167229 */ /* 0x004fd00000000104 */
[----:B------:R-:W-:-:S08]  /*3b90*/  DADD R22, R16, R22 ;  /* 0x0000000010167229 */ /* 0x000fd00000000016 */
[----:B------:R-:W-:-:S08]  /*3ba0*/  DMUL R22, R22, R28 ;  /* 0x0000001c16167228 */ /* 0x000fd00000000000 */
[----:B------:R-:W-:-:S08]  /*3bb0*/  DFMA R14, R14, R26, R22 ;  /* 0x0000001a0e0e722b */ /* 0x000fd00000000016 */
[----:B-1----:R-:W-:Y:S01]  /*3bc0*/  DFMA R14, R14, UR4, R20 ;  /* 0x000000040e0e7c2b */ /* 0x002fe20008000014 */
[----:B------:R-:W4:Y:S01]  /*3bd0*/  MUFU.RCP64H R5, UR8 ;  /* 0x0000000800057d08 */ /* 0x000f220008001800 */
[----:B------:R-:W-:Y:S01]  /*3be0*/  IMAD.MOV.U32 R4, RZ, RZ, 0x1 ;  /* 0x00000001ff047424 */ /* 0x000fe200078e00ff */
[----:B------:R-:W0:Y:S04]  /*3bf0*/  LDCU.64 UR4, c[0x0][0x3c8] ;  /* 0x00007900ff0477ac */ /* 0x000e280008000a00 */
[----:B------:R1:W-:Y:S04]  /*3c00*/  STG.E.64 desc[UR6][R6.64], R14 ;  /* 0x0000000e06007986 */ /* 0x0003e8000c101b06 */
[----:B------:R-:W0:Y:S04]  /*3c10*/  LDG.E.64 R10, desc[UR6][R10.64] ;  /* 0x000000060a0a7981 */ /* 0x000e28000c1e1b00 */
[----:B------:R2:W5:Y:S01]  /*3c20*/  LDG.E.64 R20, desc[UR6][R12.64] ;  /* 0x000000060c147981 */ /* 0x000562000c1e1b00 */
[----:B------:R-:W-:Y:S01]  /*3c30*/  BSSY.RECONVERGENT B1, `(.L_x_70) ;  /* 0x0000015000017945 */ /* 0x000fe20003800200 */
[----:B----4-:R-:W-:-:S08]  /*3c40*/  DFMA R16, R4, -R8, 1 ;  /* 0x3ff000000410742b */ /* 0x010fd00000000808 */
[----:B------:R-:W-:-:S08]  /*3c50*/  DFMA R16, R16, R16, R16 ;  /* 0x000000101010722b */ /* 0x000fd00000000010 */
[----:B------:R-:W-:-:S08]  /*3c60*/  DFMA R16, R4, R16, R4 ;  /* 0x000000100410722b */ /* 0x000fd00000000004 */
[----:B------:R-:W-:-:S08]  /*3c70*/  DFMA R4, R16, -R8, 1 ;  /* 0x3ff000001004742b */ /* 0x000fd00000000808 */
[----:B------:R-:W-:Y:S02]  /*3c80*/  DFMA R16, R16, R4, R16 ;  /* 0x000000041010722b */ /* 0x000fe40000000010 */
[----:B0-----:R-:W-:-:S08]  /*3c90*/  DMUL R4, R10, UR4 ;  /* 0x000000040a047c28 */ /* 0x001fd00008000000 */
[----:B-1----:R-:W-:Y:S02]  /*3ca0*/  DMUL R6, R16, R4 ;  /* 0x0000000410067228 */ /* 0x002fe40000000000 */
[----:B------:R-:W-:-:S06]  /*3cb0*/  FSETP.GEU.AND P1, PT, |R5|, 6.5827683646048100446e-37, PT ;  /* 0x036000000500780b */ /* 0x000fcc0003f2e200 */
[----:B------:R-:W-:-:S08]  /*3cc0*/  DFMA R8, R6, -R8, R4 ;  /* 0x800000080608722b */ /* 0x000fd00000000004 */
[----:B------:R-:W-:-:S10]  /*3cd0*/  DFMA R6, R16, R8, R6 ;  /* 0x000000081006722b */ /* 0x000fd40000000006 */
[----:B------:R-:W-:-:S05]  /*3ce0*/  FFMA R8, RZ, UR8, R7 ;  /* 0x00000008ff087c23 */ /* 0x000fca0008000007 */
[----:B------:R-:W-:-:S13]  /*3cf0*/  FSETP.GT.AND P0, PT, |R8|, 1.469367938527859385e-39, PT ;  /* 0x001000000800780b */ /* 0x000fda0003f04200 */
[----:B--2---:R-:W-:Y:S05]  /*3d00*/  @P0 BRA P1, `(.L_x_71) ;  /* 0x00000000001c0947 */ /* 0x004fea0000800000 */
[----:B------:R-:W0:Y:S01]  /*3d10*/  LDCU.64 UR4, c[0x0][0x3b8] ;  /* 0x00007700ff0477ac */ /* 0x000e220008000a00 */
[----:B------:R-:W-:Y:S01]  /*3d20*/  IMAD.MOV.U32 R6, RZ, RZ, R4 ;  /* 0x000000ffff067224 */ /* 0x000fe200078e0004 */
[----:B------:R-:W-:Y:S01]  /*3d30*/  MOV R4, 0x3d70 ;  /* 0x00003d7000047802 */ /* 0x000fe20000000f00 */
[----:B0-----:R-:W-:Y:S02]  /*3d40*/  IMAD.U32 R8, RZ, RZ, UR4 ;  /* 0x00000004ff087e24 */ /* 0x001fe4000f8e00ff */
[----:B------:R-:W-:-:S07]  /*3d50*/  IMAD.U32 R9, RZ, RZ, UR5 ;  /* 0x00000005ff097e24 */ /* 0x000fce000f8e00ff */
[----:B-----5:R-:W-:Y:S05]  /*3d60*/  CALL.REL.NOINC `($__internal_1_$__cuda_sm20_div_rn_f64_full) ;  /* 0x00000008004c7944 */ /* 0x020fea0003c00000 */
[----:B------:R-:W-:-:S07]  /*3d70*/  IMAD.MOV.U32 R7, RZ, RZ, R5 ;  /* 0x000000ffff077224 */ /* 0x000fce00078e0005 */
.L_x_71:
[----:B------:R-:W-:Y:S05]  /*3d80*/  BSYNC.RECONVERGENT B1 ;  /* 0x0000000000017941 */ /* 0x000fea0003800200 */
.L_x_70:
[----:B------:R-:W2:Y:S01]  /*3d90*/  LDG.E.64 R16, desc[UR6][R12.64+-0x8] ;  /* 0xfffff8060c107981 */ /* 0x000ea2000c1e1b00 */
[----:B------:R-:W0:Y:S01]  /*3da0*/  LDCU UR4, c[0x0][0x3c4] ;  /* 0x00007880ff0477ac */ /* 0x000e220008000800 */
[----:B------:R-:W1:Y:S01]  /*3db0*/  LDC.64 R10, c[0x0][0x3c0] ;  /* 0x0000f000ff0a7b82 */ /* 0x000e620000000a00 */
[----:B------:R-:W-:Y:S01]  /*3dc0*/  IMAD.MOV.U32 R4, RZ, RZ, 0x1 ;  /* 0x00000001ff047424 */ /* 0x000fe200078e00ff */
[----:B------:R-:W-:Y:S06]  /*3dd0*/  BSSY.RECONVERGENT B1, `(.L_x_72) ;  /* 0x000001a000017945 */ /* 0x000fec0003800200 */
[----:B------:R-:W3:Y:S01]  /*3de0*/  LDC.64 R8, c[0x0][0x3c8] ;  /* 0x0000f200ff087b82 */ /* 0x000ee20000000a00 */
[----:B0-----:R-:W1:Y:S01]  /*3df0*/  MUFU.RCP64H R5, UR4 ;  /* 0x0000000400057d08 */ /* 0x001e620008001800 */
[----:B---3-5:R-:W-:-:S02]  /*3e00*/  DMUL R8, R20, R8 ;  /* 0x0000000814087228 */ /* 0x028fc40000000000 */
[----:B-1----:R-:W-:-:S08]  /*3e10*/  DFMA R14, R4, -R10, 1 ;  /* 0x3ff00000040e742b */ /* 0x002fd0000000080a */
[----:B------:R-:W-:Y:S01]  /*3e20*/  DFMA R14, R14, R14, R14 ;  /* 0x0000000e0e0e722b */ /* 0x000fe2000000000e */
[----:B------:R-:W-:-:S07]  /*3e30*/  FSETP.GEU.AND P1, PT, |R9|, 6.5827683646048100446e-37, PT ;  /* 0x036000000900780b */ /* 0x000fce0003f2e200 */
[----:B------:R-:W-:-:S08]  /*3e40*/  DFMA R14, R4, R14, R4 ;  /* 0x0000000e040e722b */ /* 0x000fd00000000004 */
[----:B------:R-:W-:-:S08]  /*3e50*/  DFMA R4, R14, -R10, 1 ;  /* 0x3ff000000e04742b */ /* 0x000fd0000000080a */
[----:B------:R-:W-:-:S08]  /*3e60*/  DFMA R14, R14, R4, R14 ;  /* 0x000000040e0e722b */ /* 0x000fd0000000000e */
[----:B------:R-:W-:-:S08]  /*3e70*/  DMUL R4, R14, R8 ;  /* 0x000000080e047228 */ /* 0x000fd00000000000 */
[----:B------:R-:W-:-:S08]  /*3e80*/  DFMA R10, R4, -R10, R8 ;  /* 0x8000000a040a722b */ /* 0x000fd00000000008 */
[----:B------:R-:W-:-:S10]  /*3e90*/  DFMA R4, R14, R10, R4 ;  /* 0x0000000a0e04722b */ /* 0x000fd40000000004 */
        /* <DEDUP_REMOVED lines=9> */
[----:B0-----:R-:W-:Y:S01]  /*3f30*/  IMAD.U32 R8, RZ, RZ, UR4 ;  /* 0x00000004ff087e24 */ /* 0x001fe2000f8e00ff */
[----:B------:R-:W-:-:S07]  /*3f40*/  MOV R9, UR5 ;  /* 0x0000000500097c02 */ /* 0x000fce0008000f00 */
[----:B------:R-:W-:Y:S05]  /*3f50*/  CALL.REL.NOINC `($__internal_1_$__cuda_sm20_div_rn_f64_full) ;  /* 0x0000000400d07944 */ /* 0x000fea0003c00000 */
[----:B------:R-:W-:-:S07]  /*3f60*/  IMAD.MOV.U32 R4, RZ, RZ, R6 ;  /* 0x000000ffff047224 */ /* 0x000fce00078e0006 */
.L_x_73:
[----:B------:R-:W-:Y:S05]  /*3f70*/  BSYNC.RECONVERGENT B1 ;  /* 0x0000000000017941 */ /* 0x000fea0003800200 */
.L_x_72:
[----:B------:R-:W0:Y:S01]  /*3f80*/  LDC.64 R14, c[0x0][0x3a8] ;  /* 0x0000ea00ff0e7b82 */ /* 0x000e220000000a00 */
[----:B------:R-:W1:Y:S01]  /*3f90*/  LDCU.128 UR8, c[0x0][0x3c0] ;  /* 0x00007800ff0877ac */ /* 0x000e620008000c00 */
[----:B------:R-:W-:-:S06]  /*3fa0*/  IMAD.MOV.U32 R6, RZ, RZ, 0x1 ;  /* 0x00000001ff067424 */ /* 0x000fcc00078e00ff */
[----:B------:R-:W2:Y:S01]  /*3fb0*/  LDC R25, c[0x0][0x3cc] ;  /* 0x0000f300ff197b82 */ /* 0x000ea20000000800 */
[----:B0-----:R-:W-:-:S06]  /*3fc0*/  IMAD.WIDE R14, R24, 0x8, R14 ;  /* 0x00000008180e7825 */ /* 0x001fcc00078e020e */
[----:B------:R-:W3:Y:S01]  /*3fd0*/  LDG.E.64 R14, desc[UR6][R14.64] ;  /* 0x000000060e0e7981 */ /* 0x000ee2000c1e1b00 */
[----:B-1----:R-:W-:Y:S01]  /*3fe0*/  DMUL R18, R18, UR8 ;  /* 0x0000000812127c28 */ /* 0x002fe20008000000 */
[----:B--2---:R-:W-:-:S05]  /*3ff0*/  FSETP.GEU.AND P1, PT, |R25|, 6.5827683646048100446e-37, PT ;  /* 0x036000001900780b */ /* 0x004fca0003f2e200 */
[----:B------:R-:W0:Y:S02]  /*4000*/  MUFU.RCP64H R7, R19 ;  /* 0x0000001300077308 */ /* 0x000e240000001800 */
[----:B0-----:R-:W-:-:S08]  /*4010*/  DFMA R8, -R18, R6, 1 ;  /* 0x3ff000001208742b */ /* 0x001fd00000000106 */
[----:B------:R-:W-:-:S08]  /*4020*/  DFMA R8, R8, R8, R8 ;  /* 0x000000080808722b */ /* 0x000fd00000000008 */
[----:B------:R-:W-:-:S08]  /*4030*/  DFMA R8, R6, R8, R6 ;  /* 0x000000080608722b */ /* 0x000fd00000000006 */
[----:B------:R-:W-:-:S08]  /*4040*/  DFMA R6, -R18, R8, 1 ;  /* 0x3ff000001206742b */ /* 0x000fd00000000108 */
[----:B------:R-:W-:-:S08]  /*4050*/  DFMA R6, R8, R6, R8 ;  /* 0x000000060806722b */ /* 0x000fd00000000008 */
[----:B------:R-:W-:-:S08]  /*4060*/  DMUL R8, R6, UR10 ;  /* 0x0000000a06087c28 */ /* 0x000fd00008000000 */
[----:B------:R-:W-:-:S08]  /*4070*/  DFMA R22, -R18, R8, UR10 ;  /* 0x0000000a12167e2b */ /* 0x000fd00008000108 */
[----:B------:R-:W-:-:S10]  /*4080*/  DFMA R6, R6, R22, R8 ;  /* 0x000000160606722b */ /* 0x000fd40000000008 */
[----:B------:R-:W-:-:S05]  /*4090*/  FFMA R22, RZ, R19, R7 ;  /* 0x00000013ff167223 */ /* 0x000fca0000000007 */
[----:B------:R-:W-:Y:S01]  /*40a0*/  FSETP.GT.AND P0, PT, |R22|, 1.469367938527859385e-39, PT ;  /* 0x001000001600780b */ /* 0x000fe20003f04200 */
[----:B---3--:R-:W-:-:S08]  /*40b0*/  DADD R8, R20, -R14 ;  /* 0x0000000014087229 */ /* 0x008fd0000000080e */
        /* <DEDUP_REMOVED lines=10> */
.L_x_74:
[----:B------:R-:W0:Y:S08]  /*4160*/  LDC R19, c[0x0][0x3e4] ;  /* 0x0000f900ff137b82 */ /* 0x000e300000000800 */
[----:B------:R-:W1:Y:S01]  /*4170*/  LDC.64 R8, c[0x0][0x390] ;  /* 0x0000e400ff087b82 */ /* 0x000e620000000a00 */
[----:B------:R-:W-:Y:S01]  /*4180*/  DADD R20, R20, R20 ;  /* 0x0000000014147229 */ /* 0x000fe20000000014 */
[----:B------:R-:W2:Y:S01]  /*4190*/  LDCU.64 UR4, c[0x0][0x3d8] ;  /* 0x00007b00ff0477ac */ /* 0x000ea20008000a00 */
[----:B0-----:R-:W-:-:S02]  /*41a0*/  IMAD.WIDE R4, R19, 0x8, R12 ;  /* 0x0000000813047825 */ /* 0x001fc400078e020c */
[----:B------:R-:W3:Y:S04]  /*41b0*/  LDG.E.64 R12, desc[UR6][R12.64+0x8] ;  /* 0x000008060c0c7981 */ /* 0x000ee8000c1e1b00 */
[----:B------:R-:W4:Y:S01]  /*41c0*/  LDG.E.64 R4, desc[UR6][R4.64] ;  /* 0x0000000604047981 */ /* 0x000f22000c1e1b00 */
[----:B------:R-:W-:-:S04]  /*41d0*/  IMAD.WIDE R18, R19, 0x8, R2 ;  /* 0x0000000813127825 */ /* 0x000fc800078e0202 */
[----:B-1----:R-:W-:Y:S01]  /*41e0*/  IMAD.WIDE R24, R24, 0x8, R8 ;  /* 0x0000000818187825 */ /* 0x002fe200078e0208 */
[----:B------:R-:W5:Y:S05]  /*41f0*/  LDG.E.64 R2, desc[UR6][R18.64] ;  /* 0x0000000612027981 */ /* 0x000f6a000c1e1b00 */
[----:B------:R-:W5:Y:S01]  /*4200*/  LDG.E.64 R24, desc[UR6][R24.64] ;  /* 0x0000000618187981 */ /* 0x000f62000c1e1b00 */
[----:B----4-:R-:W-:Y:S02]  /*4210*/  DADD R8, -R20, R4 ;  /* 0x0000000014087229 */ /* 0x010fe40000000104 */
[----:B---3--:R-:W-:-:S06]  /*4220*/  DADD R20, R12, -R20 ;  /* 0x000000000c147229 */ /* 0x008fcc0000000814 */
[----:B------:R-:W-:Y:S01]  /*4230*/  DADD R8, R14, R8 ;  /* 0x000000000e087229 */ /* 0x000fe20000000008 */
[----:B------:R-:W0:Y:S01]  /*4240*/  LDC.64 R14, c[0x0][0x388] ;  /* 0x0000e200ff0e7b82 */ /* 0x000e220000000a00 */
[----:B-----5:R-:W-:Y:S02]  /*4250*/  DADD R2, R2, -R24 ;  /* 0x0000000002027229 */ /* 0x020fe40000000818 */
[----:B------:R-:W-:-:S04]  /*4260*/  DADD R20, R16, R20 ;  /* 0x0000000010147229 */ /* 0x000fc80000000014 */
[----:B------:R-:W-:Y:S02]  /*4270*/  DMUL R8, R8, R28 ;  /* 0x0000001c08087228 */ /* 0x000fe40000000000 */
[----:B------:R-:W-:-:S06]  /*4280*/  DFMA R2, R2, -R6, R10 ;  /* 0x800000060202722b */ /* 0x000fcc000000000a */
[----:B------:R-:W-:-:S08]  /*4290*/  DFMA R8, R20, R26, R8 ;  /* 0x0000001a1408722b */ /* 0x000fd00000000008 */
[----:B--2---:R-:W-:Y:S01]  /*42a0*/  DFMA R2, R8, UR4, R2 ;  /* 0x0000000408027c2b */ /* 0x004fe20008000002 */
[----:B0-----:R-:W-:-:S06]  /*42b0*/  IMAD.WIDE R4, R0, 0x8, R14 ;  /* 0x0000000800047825 */ /* 0x001fcc00078e020e */
[----:B------:R-:W-:Y:S01]  /*42c0*/  STG.E.64 desc[UR6][R4.64], R2 ;  /* 0x0000000204007986 */ /* 0x000fe2000c101b06 */
[----:B------:R-:W-:Y:S05]  /*42d0*/  EXIT ;  /* 0x000000000000794d */ /* 0x000fea0003800000 */
.L_x_56:
[----:B------:R-:W0:Y:S01]  /*42e0*/  LDC.64 R4, c[0x0][0x380] ;  /* 0x0000e000ff047b82 */ /* 0x000e220000000a00 */
[----:B----4-:R-:W-:Y:S02]  /*42f0*/  IMAD.MOV.U32 R2, RZ, RZ, 0x0 ;  /* 0x00000000ff027424 */ /* 0x010fe400078e00ff */
[----:B------:R-:W-:-:S05]  /*4300*/  IMAD.MOV.U32 R3, RZ, RZ, 0x3ff00000 ;  /* 0x3ff00000ff037424 */ /* 0x000fca00078e00ff */
[----:B------:R-:W1:Y:S01]  /*4310*/  LDC.64 R6, c[0x0][0x388] ;  /* 0x0000e200ff067b82 */ /* 0x000e620000000a00 */
[----:B0-----:R-:W-:-:S05]  /*4320*/  IMAD.WIDE R4, R0, 0x8, R4 ;  /* 0x0000000800047825 */ /* 0x001fca00078e0204 */
[----:B------:R-:W-:Y:S01]  /*4330*/  STG.E.64 desc[UR6][R4.64], R2 ;  /* 0x0000000204007986 */ /* 0x000fe2000c101b06 */
[----:B-1----:R-:W-:-:S05]  /*4340*/  IMAD.WIDE R6, R0, 0x8, R6 ;  /* 0x0000000800067825 */ /* 0x002fca00078e0206 */
[----:B------:R-:W-:Y:S01]  /*4350*/  STG.E.64 desc[UR6][R6.64], RZ ;  /* 0x000000ff06007986 */ /* 0x000fe2000c101b06 */
[----:B------:R-:W-:Y:S05]  /*4360*/  EXIT ;  /* 0x000000000000794d */ /* 0x000fea0003800000 */
.L_x_55:
[----:B----4-:R-:W0:Y:S08]  /*4370*/  LDC.64 R2, c[0x0][0x380] ;  /* 0x0000e000ff027b82 */ /* 0x010e300000000a00 */
[----:B------:R-:W1:Y:S01]  /*4380*/  LDC.64 R4, c[0x0][0x388] ;  /* 0x0000e200ff047b82 */ /* 0x000e620000000a00 */
[----:B0-----:R-:W-:-:S05]  /*4390*/  IMAD.WIDE R2, R0, 0x8, R2 ;  /* 0x0000000800027825 */ /* 0x001fca00078e0202 */
[----:B------:R-:W-:Y:S01]  /*43a0*/  STG.E.64 desc[UR6][R2.64], RZ ;  /* 0x000000ff02007986 */ /* 0x000fe2000c101b06 */
[----:B-1----:R-:W-:-:S05]  /*43b0*/  IMAD.WIDE R4, R0, 0x8, R4 ;  /* 0x0000000800047825 */ /* 0x002fca00078e0204 */
[----:B------:R-:W-:Y:S01]  /*43c0*/  STG.E.64 desc[UR6][R4.64], RZ ;  /* 0x000000ff04007986 */ /* 0x000fe2000c101b06 */
[----:B------:R-:W-:Y:S05]  /*43d0*/  EXIT ;  /* 0x000000000000794d */ /* 0x000fea0003800000 */
        .weak           $__internal_0_$__cuda_sm20_dblrcp_rn_slowpath_v3
        .type           $__internal_0_$__cuda_sm20_dblrcp_rn_slowpath_v3,@function
        .size           $__internal_0_$__cuda_sm20_dblrcp_rn_slowpath_v3,($__internal_1_$__cuda_sm20_div_rn_f64_full - $__internal_0_$__cuda_sm20_dblrcp_rn_slowpath_v3)
$__internal_0_$__cuda_sm20_dblrcp_rn_slowpath_v3:
[----:B------:R-:W0:Y:S08]  /*43e0*/  LDC.64 R8, c[0x0][0x3c8] ;  /* 0x0000f200ff087b82 */ /* 0x000e300000000a00 */
[----:B------:R-:W1:Y:S01]  /*43f0*/  LDC R4, c[0x0][0x3cc] ;  /* 0x0000f300ff047b82 */ /* 0x000e620000000800 */
[----:B0-----:R-:W-:-:S14]  /*4400*/  DSETP.GTU.AND P0, PT, |R8|, +INF , PT ;  /* 0x7ff000000800742a */ /* 0x001fdc0003f0c200 */
[----:B-1----:R-:W-:Y:S05]  /*4410*/  @P0 BRA `(.L_x_75) ;  /* 0x0000000000840947 */ /* 0x002fea0003800000 */
[----:B------:R-:W-:-:S04]  /*4420*/  LOP3.LUT R5, R4, 0x7fffffff, RZ, 0xc0, !PT ;  /* 0x7fffffff04057812 */ /* 0x000fc800078ec0ff */
[----:B------:R-:W-:-:S04]  /*4430*/  IADD3 R2, PT, PT, R5, -0x1, RZ ;  /* 0xffffffff05027810 */ /* 0x000fc80007ffe0ff */
[----:B------:R-:W-:-:S13]  /*4440*/  ISETP.GE.U32.AND P0, PT, R2, 0x7fefffff, PT ;  /* 0x7fefffff0200780c */ /* 0x000fda0003f06070 */
[----:B------:R-:W-:Y:S01]  /*4450*/  @P0 LOP3.LUT R3, R4, 0x7ff00000, RZ, 0x3c, !PT ;  /* 0x7ff0000004030812 */ /* 0x000fe200078e3cff */
[----:B------:R-:W-:Y:S01]  /*4460*/  @P0 IMAD.MOV.U32 R2, RZ, RZ, RZ ;  /* 0x000000ffff020224 */ /* 0x000fe200078e00ff */
[----:B------:R-:W-:Y:S06]  /*4470*/  @P0 BRA `(.L_x_76) ;  /* 0x0000000000740947 */ /* 0x000fec0003800000 */
[----:B------:R-:W-:-:S13]  /*4480*/  ISETP.GE.U32.AND P0, PT, R5, 0x1000001, PT ;  /* 0x010000010500780c */ /* 0x000fda0003f06070 */
[----:B------:R-:W-:Y:S05]  /*4490*/  @!P0 BRA `(.L_x_77) ;  /* 0x00000000003c8947 */ /* 0x000fea0003800000 */
[----:B------:R-:W0:Y:S01]  /*44a0*/  LDCU UR4, c[0x0][0x3c8] ;  /* 0x00007900ff0477ac */ /* 0x000e220008000800 */
[----:B------:R-:W-:Y:S02]  /*44b0*/  VIADD R3, R4, 0xc0200000 ;  /* 0xc020000004037836 */ /* 0x000fe40000000000 */
[----:B------:R-:W-:Y:S02]  /*44c0*/  IMAD.MOV.U32 R4, RZ, RZ, R7 ;  /* 0x000000ffff047224 */ /* 0x000fe400078e0007 */
[----:B------:R-:W1:Y:S01]  /*44d0*/  MUFU.RCP64H R5, R3 ;  /* 0x0000000300057308 */ /* 0x000e620000001800 */
[----:B0-----:R-:W-:-:S06]  /*44e0*/  IMAD.U32 R2, RZ, RZ, UR4 ;  /* 0x00000004ff027e24 */ /* 0x001fcc000f8e00ff */
[----:B-1----:R-:W-:-:S08]  /*44f0*/  DFMA R6, -R2, R4, 1 ;  /* 0x3ff000000206742b */ /* 0x002fd00000000104 */
[----:B------:R-:W-:-:S08]  /*4500*/  DFMA R6, R6, R6, R6 ;  /* 0x000000060606722b */ /* 0x000fd00000000006 */
[----:B------:R-:W-:-:S08]  /*4510*/  DFMA R6, R4, R6, R4 ;  /* 0x000000060406722b */ /* 0x000fd00000000004 */
[----:B------:R-:W-:-:S08]  /*4520*/  DFMA R4, -R2, R6, 1 ;  /* 0x3ff000000204742b */ /* 0x000fd00000000106 */
[----:B------:R-:W-:-:S08]  /*4530*/  DFMA R4, R6, R4, R6 ;  /* 0x000000040604722b */ /* 0x000fd00000000006 */
[----:B------:R-:W-:-:S08]  /*4540*/  DMUL R4, R4, 2.2250738585072013831e-308 ;  /* 0x0010000004047828 */ /* 0x000fd00000000000 */
[----:B------:R-:W-:-:S08]  /*4550*/  DFMA R6, R4, -R8, 1 ;  /* 0x3ff000000406742b */ /* 0x000fd00000000808 */
[----:B------:R-:W-:-:S08]  /*4560*/  DFMA R6, R6, R6, R6 ;  /* 0x000000060606722b */ /* 0x000fd00000000006 */
[----:B------:R-:W-:Y:S01]  /*4570*/  DFMA R2, R4, R6, R4 ;  /* 0x000000060402722b */ /* 0x000fe20000000004 */
[----:B------:R-:W-:Y:S10]  /*4580*/  BRA `(.L_x_76) ;  /* 0x0000000000307947 */ /* 0x000ff40003800000 */
.L_x_77:
[----:B------:R-:W-:Y:S01]  /*4590*/  DMUL R4, R8, 8.11296384146066816958e+31 ;  /* 0x4690000008047828 */ /* 0x000fe20000000000 */
[----:B------:R-:W-:-:S05]  /*45a0*/  IMAD.MOV.U32 R2, RZ, RZ, R7 ;  /* 0x000000ffff027224 */ /* 0x000fca00078e0007 */
[----:B------:R-:W0:Y:S02]  /*45b0*/  MUFU.RCP64H R3, R5 ;  /* 0x0000000500037308 */ /* 0x000e240000001800 */
[----:B0-----:R-:W-:-:S08]  /*45c0*/  DFMA R6, -R4, R2, 1 ;  /* 0x3ff000000406742b */ /* 0x001fd00000000102 */
[----:B------:R-:W-:-:S08]  /*45d0*/  DFMA R6, R6, R6, R6 ;  /* 0x000000060606722b */ /* 0x000fd00000000006 */
[----:B------:R-:W-:-:S08]  /*45e0*/  DFMA R6, R2, R6, R2 ;  /* 0x000000060206722b */ /* 0x000fd00000000002 */
[----:B------:R-:W-:-:S08]  /*45f0*/  DFMA R2, -R4, R6, 1 ;  /* 0x3ff000000402742b */ /* 0x000fd00000000106 */
[----:B------:R-:W-:-:S08]  /*4600*/  DFMA R2, R6, R2, R6 ;  /* 0x000000020602722b */ /* 0x000fd00000000006 */
[----:B------:R-:W-:Y:S01]  /*4610*/  DMUL R2, R2, 8.11296384146066816958e+31 ;  /* 0x4690000002027828 */ /* 0x000fe20000000000 */
[----:B------:R-:W-:Y:S10]  /*4620*/  BRA `(.L_x_76) ;  /* 0x0000000000087947 */ /* 0x000ff40003800000 */
.L_x_75:
[----:B------:R-:W0:Y:S01]  /*4630*/  LDC R2, c[0x0][0x3c8] ;  /* 0x0000f200ff027b82 */ /* 0x000e220000000800 */
[----:B------:R-:W-:-:S07]  /*4640*/  LOP3.LUT R3, R4, 0x80000, RZ, 0xfc, !PT ;  /* 0x0008000004037812 */ /* 0x000fce00078efcff */
.L_x_76:
[----:B0-----:R-:W-:Y:S02]  /*4650*/  IMAD.MOV.U32 R24, RZ, RZ, R2 ;  /* 0x000000ffff187224 */ /* 0x001fe400078e0002 */
[----:B------:R-:W-:Y:S02]  /*4660*/  IMAD.MOV.U32 R25, RZ, RZ, R3 ;  /* 0x000000ffff197224 */ /* 0x000fe400078e0003 */
[----:B------:R-:W-:Y:S02]  /*4670*/  IMAD.MOV.U32 R2, RZ, RZ, R10 ;  /* 0x000000ffff027224 */ /* 0x000fe400078e000a */
[----:B------:R-:W-:-:S04]  /*4680*/  IMAD.MOV.U32 R3, RZ, RZ, 0x0 ;  /* 0x00000000ff037424 */ /* 0x000fc800078e00ff */
[----:B------:R-:W-:Y:S05]  /*4690*/  RET.REL.NODEC R2 `(_Z11cavity_flowPdS_S_S_S_S_S_dddddii) ;  /* 0xffffffb802587950 */ /* 0x000fea0003c3ffff */
        .weak           $__internal_1_$__cuda_sm20_div_rn_f64_full
        .type           $__internal_1_$__cuda_sm20_div_rn_f64_full,@function
        .size           $__internal_1_$__cuda_sm20_div_rn_f64_full,($_Z11cavity_flowPdS_S_S_S_S_S_dddddii$__internal_accurate_pow - $__internal_1_$__cuda_sm20_div_rn_f64_full)
$__internal_1_$__cuda_sm20_div_rn_f64_full:
[----:B------:R-:W-:Y:S01]  /*46a0*/  IMAD.MOV.U32 R35, RZ, RZ, R5 ;  /* 0x000000ffff237224 */ /* 0x000fe200078e0005 */
[C---:B------:R-:W-:Y:S01]  /*46b0*/  FSETP.GEU.AND P0, PT, |R9|.reuse, 1.469367938527859385e-39, PT ;  /* 0x001000000900780b */ /* 0x040fe20003f0e200 */
[----:B------:R-:W-:Y:S01]  /*46c0*/  IMAD.MOV.U32 R31, RZ, RZ, R9 ;  /* 0x000000ffff1f7224 */ /* 0x000fe200078e0009 */
[----:B------:R-:W-:Y:S01]  /*46d0*/  LOP3.LUT R5, R9, 0x800fffff, RZ, 0xc0, !PT ;  /* 0x800fffff09057812 */ /* 0x000fe200078ec0ff */
[--C-:B------:R-:W-:Y:S01]  /*46e0*/  IMAD.MOV.U32 R30, RZ, RZ, R8.reuse ;  /* 0x000000ffff1e7224 */ /* 0x100fe200078e0008 */
[----:B------:R-:W-:Y:S01]  /*46f0*/  FSETP.GEU.AND P2, PT, |R35|, 1.469367938527859385e-39, PT ;  /* 0x001000002300780b */ /* 0x000fe20003f4e200 */
[----:B------:R-:W-:Y:S01]  /*4700*/  IMAD.MOV.U32 R32, RZ, RZ, R8 ;  /* 0x000000ffff207224 */ /* 0x000fe200078e0008 */
[----:B------:R-:W-:Y:S01]  /*4710*/  MOV R34, R6 ;  /* 0x0000000600227202 */ /* 0x000fe20000000f00 */
[----:B------:R-:W-:Y:S01]  /*4720*/  IMAD.MOV.U32 R36, RZ, RZ, 0x1 ;  /* 0x00000001ff247424 */ /* 0x000fe200078e00ff */
[----:B------:R-:W-:Y:S01]  /*4730*/  LOP3.LUT R33, R5, 0x3ff00000, RZ, 0xfc, !PT ;  /* 0x3ff0000005217812 */ /* 0x000fe200078efcff */
[----:B------:R-:W-:Y:S01]  /*4740*/  BSSY.RECONVERGENT B0, `(.L_x_78) ;  /* 0x0000056000007945 */ /* 0x000fe20003800200 */
[----:B------:R-:W-:Y:S01]  /*4750*/  LOP3.LUT R5, R35, 0x7ff00000, RZ, 0xc0, !PT ;  /* 0x7ff0000023057812 */ /* 0x000fe200078ec0ff */
[----:B------:R-:W-:Y:S01]  /*4760*/  IMAD.MOV.U32 R42, RZ, RZ, R34 ;  /* 0x000000ffff2a7224 */ /* 0x000fe200078e0022 */
[----:B------:R-:W-:Y:S01]  /*4770*/  LOP3.LUT R8, R9, 0x7ff00000, RZ, 0xc0, !PT ;  /* 0x7ff0000009087812 */ /* 0x000fe200078ec0ff */
[----:B------:R-:W-:-:S03]  /*4780*/  @!P0 DMUL R32, R30, 8.98846567431157953865e+307 ;  /* 0x7fe000001e208828 */ /* 0x000fc60000000000 */
[----:B------:R-:W-:Y:S01]  /*4790*/  ISETP.GE.U32.AND P1, PT, R5, R8, PT ;  /* 0x000000080500720c */ /* 0x000fe20003f26070 */
[----:B------:R-:W-:Y:S01]  /*47a0*/  @!P2 IMAD.MOV.U32 R46, RZ, RZ, RZ ;  /* 0x000000ffff2ea224 */ /* 0x000fe200078e00ff */
[----:B------:R-:W-:Y:S01]  /*47b0*/  @!P2 LOP3.LUT R6, R31, 0x7ff00000, RZ, 0xc0, !PT ;  /* 0x7ff000001f06a812 */ /* 0x000fe200078ec0ff */
[----:B------:R-:W0:Y:S03]  /*47c0*/  MUFU.RCP64H R37, R33 ;  /* 0x0000002100257308 */ /* 0x000e260000001800 */
[----:B------:R-:W-:Y:S01]  /*47d0*/  @!P2 ISETP.GE.U32.AND P3, PT, R5, R6, PT ;  /* 0x000000060500a20c */ /* 0x000fe20003f66070 */
[----:B------:R-:W-:Y:S01]  /*47e0*/  IMAD.MOV.U32 R6, RZ, RZ, 0x1ca00000 ;  /* 0x1ca00000ff067424 */ /* 0x000fe200078e00ff */
[----:B------:R-:W-:-:S04]  /*47f0*/  @!P0 LOP3.LUT R8, R33, 0x7ff00000, RZ, 0xc0, !PT ;  /* 0x7ff0000021088812 */ /* 0x000fc800078ec0ff */
[C---:B------:R-:W-:Y:S02]  /*4800*/  @!P2 SEL R9, R6.reuse, 0x63400000, !P3 ;  /* 0x634000000609a807 */ /* 0x040fe40005800000 */
[----:B------:R-:W-:Y:S02]  /*4810*/  SEL R7, R6, 0x63400000, !P1 ;  /* 0x6340000006077807 */ /* 0x000fe40004800000 */
[--C-:B------:R-:W-:Y:S02]  /*4820*/  @!P2 LOP3.LUT R9, R9, 0x80000000, R35.reuse, 0xf8, !PT ;  /* 0x800000000909a812 */ /* 0x100fe400078ef823 */
[----:B------:R-:W-:Y:S01]  /*4830*/  LOP3.LUT R43, R7, 0x800fffff, R35, 0xf8, !PT ;  /* 0x800fffff072b7812 */ /* 0x000fe200078ef823 */
[----:B------:R-:W-:Y:S01]  /*4840*/  IMAD.MOV.U32 R7, RZ, RZ, R5 ;  /* 0x000000ffff077224 */ /* 0x000fe200078e0005 */
[----:B------:R-:W-:-:S06]  /*4850*/  @!P2 LOP3.LUT R47, R9, 0x100000, RZ, 0xfc, !PT ;  /* 0x00100000092fa812 */ /* 0x000fcc00078efcff */
[----:B------:R-:W-:Y:S02]  /*4860*/  @!P2 DFMA R42, R42, 2, -R46 ;  /* 0x400000002a2aa82b */ /* 0x000fe4000000082e */
[----:B0-----:R-:W-:-:S08]  /*4870*/  DFMA R46, R36, -R32, 1 ;  /* 0x3ff00000242e742b */ /* 0x001fd00000000820 */
[----:B------:R-:W-:Y:S01]  /*4880*/  DFMA R46, R46, R46, R46 ;  /* 0x0000002e2e2e722b */ /* 0x000fe2000000002e */
[----:B------:R-:W-:-:S04]  /*4890*/  @!P2 LOP3.LUT R7, R43, 0x7ff00000, RZ, 0xc0, !PT ;  /* 0x7ff000002b07a812 */ /* 0x000fc800078ec0ff */
[----:B------:R-:W-:-:S03]  /*48a0*/  IADD3 R9, PT, PT, R7, -0x1, RZ ;  /* 0xffffffff07097810 */ /* 0x000fc60007ffe0ff */
[----:B------:R-:W-:Y:S01]  /*48b0*/  DFMA R36, R36, R46, R36 ;  /* 0x0000002e2424722b */ /* 0x000fe20000000024 */
[----:B------:R-:W-:Y:S01]  /*48c0*/  ISETP.GT.U32.AND P0, PT, R9, 0x7feffffe, PT ;  /* 0x7feffffe0900780c */ /* 0x000fe20003f04070 */
[----:B------:R-:W-:-:S05]  /*48d0*/  VIADD R9, R8, 0xffffffff ;  /* 0xffffffff08097836 */ /* 0x000fca0000000000 */
[----:B------:R-:W-:Y:S01]  /*48e0*/  ISETP.GT.U32.OR P0, PT, R9, 0x7feffffe, P0 ;  /* 0x7feffffe0900780c */ /* 0x000fe20000704470 */
[----:B------:R-:W-:-:S08]  /*48f0*/  DFMA R48, R36, -R32, 1 ;  /* 0x3ff000002430742b */ /* 0x000fd00000000820 */
[----:B------:R-:W-:-:S08]  /*4900*/  DFMA R48, R36, R48, R36 ;  /* 0x000000302430722b */ /* 0x000fd00000000024 */
[----:B------:R-:W-:-:S08]  /*4910*/  DMUL R46, R48, R42 ;  /* 0x0000002a302e7228 */ /* 0x000fd00000000000 */
[----:B------:R-:W-:-:S08]  /*4920*/  DFMA R36, R46, -R32, R42 ;  /* 0x800000202e24722b */ /* 0x000fd0000000002a */
[----:B------:R-:W-:Y:S01]  /*4930*/  DFMA R36, R48, R36, R46 ;  /* 0x000000243024722b */ /* 0x000fe2000000002e */
[----:B------:R-:W-:Y:S10]  /*4940*/  @P0 BRA `(.L_x_79) ;  /* 0x0000000000740947 */ /* 0x000ff40003800000 */
[----:B------:R-:W-:-:S04]  /*4950*/  LOP3.LUT R8, R31, 0x7ff00000, RZ, 0xc0, !PT ;  /* 0x7ff000001f087812 */ /* 0x000fc800078ec0ff */
[CC--:B------:R-:W-:Y:S02]  /*4960*/  VIADDMNMX R7, R5.reuse, -R8.reuse, 0xb9600000, !PT ;  /* 0xb960000005077446 */ /* 0x0c0fe40007800908 */
[----:B------:R-:W-:Y:S01]  /*4970*/  ISETP.GE.U32.AND P0, PT, R5, R8, PT ;  /* 0x000000080500720c */ /* 0x000fe20003f06070 */
[----:B------:R-:W-:Y:S01]  /*4980*/  IMAD.MOV.U32 R8, RZ, RZ, RZ ;  /* 0x000000ffff087224 */ /* 0x000fe200078e00ff */
[----:B------:R-:W-:Y:S02]  /*4990*/  VIMNMX R7, PT, PT, R7, 0x46a00000, PT ;  /* 0x46a0000007077848 */ /* 0x000fe40003fe0100 */
[----:B------:R-:W-:-:S05]  /*49a0*/  SEL R6, R6, 0x63400000, !P0 ;  /* 0x6340000006067807 */ /* 0x000fca0004000000 */
[----:B------:R-:W-:-:S04]  /*49b0*/  IMAD.IADD R7, R7, 0x1, -R6 ;  /* 0x0000000107077824 */ /* 0x000fc800078e0a06 */
[----:B------:R-:W-:-:S06]  /*49c0*/  VIADD R9, R7, 0x7fe00000 ;  /* 0x7fe0000007097836 */ /* 0x000fcc0000000000 */
[----:B------:R-:W-:-:S10]  /*49d0*/  DMUL R46, R36, R8 ;  /* 0x00000008242e7228 */ /* 0x000fd40000000000 */
[----:B------:R-:W-:-:S13]  /*49e0*/  FSETP.GTU.AND P0, PT, |R47|, 1.469367938527859385e-39, PT ;  /* 0x001000002f00780b */ /* 0x000fda0003f0c200 */
[----:B------:R-:W-:Y:S05]  /*49f0*/  @P0 BRA `(.L_x_80) ;  /* 0x0000000000a80947 */ /* 0x000fea0003800000 */
[----:B------:R-:W-:Y:S01]  /*4a00*/  DFMA R32, R36, -R32, R42 ;  /* 0x800000202420722b */ /* 0x000fe2000000002a */
[----:B------:R-:W-:-:S09]  /*4a10*/  IMAD.MOV.U32 R30, RZ, RZ, RZ ;  /* 0x000000ffff1e7224 */ /* 0x000fd200078e00ff */
[C---:B------:R-:W-:Y:S02]  /*4a20*/  FSETP.NEU.AND P0, PT, R33.reuse, RZ, PT ;  /* 0x000000ff2100720b */ /* 0x040fe40003f0d000 */
[----:B------:R-:W-:-:S04]  /*4a30*/  LOP3.LUT R5, R33, 0x80000000, R31, 0x48, !PT ;  /* 0x8000000021057812 */ /* 0x000fc800078e481f */
[----:B------:R-:W-:-:S07]  /*4a40*/  LOP3.LUT R31, R5, R9, RZ, 0xfc, !PT ;  /* 0x00000009051f7212 */ /* 0x000fce00078efcff */
[----:B------:R-:W-:Y:S05]  /*4a50*/  @!P0 BRA `(.L_x_80) ;  /* 0x0000000000908947 */ /* 0x000fea0003800000 */
[----:B------:R-:W-:Y:S01]  /*4a60*/  IMAD.MOV R9, RZ, RZ, -R7 ;  /* 0x000000ffff097224 */ /* 0x000fe200078e0a07 */
[----:B------:R-:W-:Y:S01]  /*4a70*/  IADD3 R7, PT, PT, -R7, -0x43300000, RZ ;  /* 0xbcd0000007077810 */ /* 0x000fe20007ffe1ff */
[----:B------:R-:W-:-:S06]  /*4a80*/  IMAD.MOV.U32 R8, RZ, RZ, RZ ;  /* 0x000000ffff087224 */ /* 0x000fcc00078e00ff */
[----:B------:R-:W-:Y:S02]  /*4a90*/  DFMA R8, R46, -R8, R36 ;  /* 0x800000082e08722b */ /* 0x000fe40000000024 */
[----:B------:R-:W-:-:S08]  /*4aa0*/  DMUL.RP R36, R36, R30 ;  /* 0x0000001e24247228 */ /* 0x000fd00000008000 */
[----:B------:R-:W-:Y:S02]  /*4ab0*/  FSETP.NEU.AND P0, PT, |R9|, R7, PT ;  /* 0x000000070900720b */ /* 0x000fe40003f0d200 */
[----:B------:R-:W-:Y:S02]  /*4ac0*/  LOP3.LUT R5, R37, R5, RZ, 0x3c, !PT ;  /* 0x0000000525057212 */ /* 0x000fe400078e3cff */
[----:B------:R-:W-:Y:S02]  /*4ad0*/  FSEL R6, R36, R46, !P0 ;  /* 0x0000002e24067208 */ /* 0x000fe40004000000 */
[----:B------:R-:W-:-:S03]  /*4ae0*/  FSEL R7, R5, R47, !P0 ;  /* 0x0000002f05077208 */ /* 0x000fc60004000000 */
[----:B------:R-:W-:Y:S02]  /*4af0*/  IMAD.MOV.U32 R46, RZ, RZ, R6 ;  /* 0x000000ffff2e7224 */ /* 0x000fe400078e0006 */
[----:B------:R-:W-:Y:S01]  /*4b00*/  IMAD.MOV.U32 R47, RZ, RZ, R7 ;  /* 0x000000ffff2f7224 */ /* 0x000fe200078e0007 */
[----:B------:R-:W-:Y:S06]  /*4b10*/  BRA `(.L_x_80) ;  /* 0x0000000000607947 */ /* 0x000fec0003800000 */
.L_x_79:
[----:B------:R-:W-:-:S14]  /*4b20*/  DSETP.NAN.AND P0, PT, R34, R34, PT ;  /* 0x000000222200722a */ /* 0x000fdc0003f08000 */
[----:B------:R-:W-:Y:S05]  /*4b30*/  @P0 BRA `(.L_x_81) ;  /* 0x00000000004c0947 */ /* 0x000fea0003800000 */
[----:B------:R-:W-:-:S14]  /*4b40*/  DSETP.NAN.AND P0, PT, R30, R30, PT ;  /* 0x0000001e1e00722a */ /* 0x000fdc0003f08000 */
[----:B------:R-:W-:Y:S05]  /*4b50*/  @P0 BRA `(.L_x_82) ;  /* 0x0000000000340947 */ /* 0x000fea0003800000 */
[----:B------:R-:W-:Y:S01]  /*4b60*/  ISETP.NE.AND P0, PT, R7, R8, PT ;  /* 0x000000080700720c */ /* 0x000fe20003f05270 */
[----:B------:R-:W-:Y:S01]  /*4b70*/  IMAD.MOV.U32 R47, RZ, RZ, -0x80000 ;  /* 0xfff80000ff2f7424 */ /* 0x000fe200078e00ff */
[----:B------:R-:W-:-:S11]  /*4b80*/  MOV R46, 0x0 ;  /* 0x00000000002e7802 */ /* 0x000fd60000000f00 */
[----:B------:R-:W-:Y:S05]  /*4b90*/  @!P0 BRA `(.L_x_80) ;  /* 0x0000000000408947 */ /* 0x000fea0003800000 */
[----:B------:R-:W-:Y:S02]  /*4ba0*/  ISETP.NE.AND P0, PT, R7, 0x7ff00000, PT ;  /* 0x7ff000000700780c */ /* 0x000fe40003f05270 */
[----:B------:R-:W-:Y:S02]  /*4bb0*/  LOP3.LUT R5, R35, 0x80000000, R31, 0x48, !PT ;  /* 0x8000000023057812 */ /* 0x000fe400078e481f */
[----:B------:R-:W-:-:S13]  /*4bc0*/  ISETP.EQ.OR P0, PT, R8, RZ, !P0 ;  /* 0x000000ff0800720c */ /* 0x000fda0004702670 */
[----:B------:R-:W-:Y:S01]  /*4bd0*/  @P0 LOP3.LUT R6, R5, 0x7ff00000, RZ, 0xfc, !PT ;  /* 0x7ff0000005060812 */ /* 0x000fe200078efcff */
[----:B------:R-:W-:Y:S02]  /*4be0*/  @!P0 IMAD.MOV.U32 R46, RZ, RZ, RZ ;  /* 0x000000ffff2e8224 */ /* 0x000fe400078e00ff */
[----:B------:R-:W-:Y:S02]  /*4bf0*/  @!P0 IMAD.MOV.U32 R47, RZ, RZ, R5 ;  /* 0x000000ffff2f8224 */ /* 0x000fe400078e0005 */
[----:B------:R-:W-:Y:S02]  /*4c00*/  @P0 IMAD.MOV.U32 R46, RZ, RZ, RZ ;  /* 0x000000ffff2e0224 */ /* 0x000fe400078e00ff */
[----:B------:R-:W-:Y:S01]  /*4c10*/  @P0 IMAD.MOV.U32 R47, RZ, RZ, R6 ;  /* 0x000000ffff2f0224 */ /* 0x000fe200078e0006 */
[----:B------:R-:W-:Y:S06]  /*4c20*/  BRA `(.L_x_80) ;  /* 0x00000000001c7947 */ /* 0x000fec0003800000 */
.L_x_82:
[----:B------:R-:W-:Y:S01]  /*4c30*/  LOP3.LUT R5, R31, 0x80000, RZ, 0xfc, !PT ;  /* 0x000800001f057812 */ /* 0x000fe200078efcff */
[----:B------:R-:W-:-:S04]  /*4c40*/  IMAD.MOV.U32 R46, RZ, RZ, R30 ;  /* 0x000000ffff2e7224 */ /* 0x000fc800078e001e */
[----:B------:R-:W-:Y:S01]  /*4c50*/  IMAD.MOV.U32 R47, RZ, RZ, R5 ;  /* 0x000000ffff2f7224 */ /* 0x000fe200078e0005 */
[----:B------:R-:W-:Y:S06]  /*4c60*/  BRA `(.L_x_80) ;  /* 0x00000000000c7947 */ /* 0x000fec0003800000 */
.L_x_81:
[----:B------:R-:W-:Y:S01]  /*4c70*/  LOP3.LUT R5, R35, 0x80000, RZ, 0xfc, !PT ;  /* 0x0008000023057812 */ /* 0x000fe200078efcff */
[----:B------:R-:W-:-:S04]  /*4c80*/  IMAD.MOV.U32 R46, RZ, RZ, R34 ;  /* 0x000000ffff2e7224 */ /* 0x000fc800078e0022 */
[----:B------:R-:W-:-:S07]  /*4c90*/  IMAD.MOV.U32 R47, RZ, RZ, R5 ;  /* 0x000000ffff2f7224 */ /* 0x000fce00078e0005 */
.L_x_80:
[----:B------:R-:W-:Y:S05]  /*4ca0*/  BSYNC.RECONVERGENT B0 ;  /* 0x0000000000007941 */ /* 0x000fea0003800200 */
.L_x_78:
[----:B------:R-:W-:Y:S01]  /*4cb0*/  IMAD.MOV.U32 R8, RZ, RZ, R4 ;  /* 0x000000ffff087224 */ /* 0x000fe200078e0004 */
[----:B------:R-:W-:Y:S01]  /*4cc0*/  MOV R6, R46 ;  /* 0x0000002e00067202 */ /* 0x000fe20000000f00 */
[----:B------:R-:W-:Y:S02]  /*4cd0*/  IMAD.MOV.U32 R9, RZ, RZ, 0x0 ;  /* 0x00000000ff097424 */ /* 0x000fe400078e00ff */
[----:B------:R-:W-:Y:S02]  /*4ce0*/  IMAD.MOV.U32 R5, RZ, RZ, R47 ;  /* 0x000000ffff057224 */ /* 0x000fe400078e002f */
[----:B------:R-:W-:Y:S05]  /*4cf0*/  RET.REL.NODEC R8 `(_Z11cavity_flowPdS_S_S_S_S_S_dddddii) ;  /* 0xffffffb008c07950 */ /* 0x000fea0003c3ffff */
        .type           $_Z11cavity_flowPdS_S_S_S_S_S_dddddii$__internal_accurate_pow,@function
        .size           $_Z11cavity_flowPdS_S_S_S_S_S_dddddii$__internal_accurate_pow,(.L_x_103 - $_Z11cavity_flowPdS_S_S_S_S_S_dddddii$__internal_accurate_pow)
$_Z11cavity_flowPdS_S_S_S_S_S_dddddii$__internal_accurate_pow:
[----:B------:R-:W-:Y:S01]  /*4d00*/  ISETP.GT.U32.AND P4, PT, R7, 0xfffff, PT ;  /* 0x000fffff0700780c */ /* 0x000fe20003f84070 */
[----:B------:R-:W-:Y:S01]  /*4d10*/  UMOV UR8, 0x7d2cafe2 ;  /* 0x7d2cafe200087882 */ /* 0x000fe20000000000 */
[----:B------:R-:W-:Y:S01]  /*4d20*/  SHF.R.U32.HI R5, RZ, 0x14, R7 ;  /* 0x00000014ff057819 */ /* 0x000fe20000011607 */
[----:B------:R-:W-:Y:S01]  /*4d30*/  UMOV UR9, 0x3eb0f5ff ;  /* 0x3eb0f5ff00097882 */ /* 0x000fe20000000000 */
[----:B------:R-:W-:Y:S01]  /*4d40*/  UMOV UR10, 0x3b39803f ;  /* 0x3b39803f000a7882 */ /* 0x000fe20000000000 */
[----:B------:R-:W-:-:S08]  /*4d50*/  UMOV UR11, 0x3c7abc9e ;  /* 0x3c7abc9e000b7882 */ /* 0x000fd00000000000 */
[----:B------:R-:W-:-:S10]  /*4d60*/  @!P4 DMUL R8, R6, 1.80143985094819840000e+16 ;  /* 0x435000000608c828 */ /* 0x000fd40000000000 */
[----:B------:R-:W-:Y:S01]  /*4d70*/  @!P4 IMAD.MOV.U32 R7, RZ, RZ, R9 ;  /* 0x000000ffff07c224 */ /* 0x000fe200078e0009 */
[----:B------:R-:W-:Y:S01]  /*4d80*/  @!P4 LEA.HI R5, R9, 0xffffffca, RZ, 0xc ;  /* 0xffffffca0905c811 */ /* 0x000fe200078f60ff */
[----:B------:R-:W-:-:S03]  /*4d90*/  @!P4 IMAD.MOV.U32 R6, RZ, RZ, R8 ;  /* 0x000000ffff06c224 */ /* 0x000fc600078e0008 */
[----:B------:R-:W-:Y:S01]  /*4da0*/  LOP3.LUT R7, R7, 0x800fffff, RZ, 0xc0, !PT ;  /* 0x800fffff07077812 */ /* 0x000fe200078ec0ff */
[----:B------:R-:W-:-:S03]  /*4db0*/  IMAD.MOV.U32 R32, RZ, RZ, R6 ;  /* 0x000000ffff207224 */ /* 0x000fc600078e0006 */
[----:B------:R-:W-:-:S04]  /*4dc0*/  LOP3.LUT R7, R7, 0x3ff00000, RZ, 0xfc, !PT ;  /* 0x3ff0000007077812 */ /* 0x000fc800078efcff */
[----:B------:R-:W-:Y:S01]  /*4dd0*/  ISETP.GE.U32.AND P4, PT, R7, 0x3ff6a09f, PT ;  /* 0x3ff6a09f0700780c */ /* 0x000fe20003f86070 */
[----:B------:R-:W-:-:S12]  /*4de0*/  IMAD.MOV.U32 R33, RZ, RZ, R7 ;  /* 0x000000ffff217224 */ /* 0x000fd800078e0007 */
[----:B------:R-:W-:-:S04]  /*4df0*/  @P4 VIADD R6, R33, 0xfff00000 ;  /* 0xfff0000021064836 */ /* 0x000fc80000000000 */
[----:B------:R-:W-:Y:S01]  /*4e00*/  @P4 IMAD.MOV.U32 R33, RZ, RZ, R6 ;  /* 0x000000ffff214224 */ /* 0x000fe200078e0006 */
[----:B------:R-:W-:-:S05]  /*4e10*/  MOV R6, RZ ;  /* 0x000000ff00067202 */ /* 0x000fca0000000f00 */
[C---:B------:R-:W-:Y:S02]  /*4e20*/  DADD R34, R32.reuse, 1 ;  /* 0x3ff0000020227429 */ /* 0x040fe40000000000 */
[----:B------:R-:W-:-:S04]  /*4e30*/  DADD R32, R32, -1 ;  /* 0xbff0000020207429 */ /* 0x000fc80000000000 */
[----:B------:R-:W0:Y:S02]  /*4e40*/  MUFU.RCP64H R7, R35 ;  /* 0x0000002300077308 */ /* 0x000e240000001800 */
[----:B0-----:R-:W-:-:S08]  /*4e50*/  DFMA R8, -R34, R6, 1 ;  /* 0x3ff000002208742b */ /* 0x001fd00000000106 */
[----:B------:R-:W-:-:S08]  /*4e60*/  DFMA R8, R8, R8, R8 ;  /* 0x000000080808722b */ /* 0x000fd00000000008 */
[----:B------:R-:W-:Y:S01]  /*4e70*/  DFMA R8, R6, R8, R6 ;  /* 0x000000080608722b */ /* 0x000fe20000000006 */
[----:B------:R-:W-:Y:S02]  /*4e80*/  IMAD.MOV.U32 R6, RZ, RZ, 0x41ad3b5a ;  /* 0x41ad3b5aff067424 */ /* 0x000fe400078e00ff */
[----:B------:R-:W-:-:S05]  /*4e90*/  IMAD.MOV.U32 R7, RZ, RZ, 0x3ed0f5d2 ;  /* 0x3ed0f5d2ff077424 */ /* 0x000fca00078e00ff */
[----:B------:R-:W-:-:S08]  /*4ea0*/  DMUL R38, R32, R8 ;  /* 0x0000000820267228 */ /* 0x000fd00000000000 */
[----:B------:R-:W-:-:S08]  /*4eb0*/  DFMA R38, R32, R8, R38 ;  /* 0x000000082026722b */ /* 0x000fd00000000026 */
[----:B------:R-:W-:Y:S02]  /*4ec0*/  DMUL R30, R38, R38 ;  /* 0x00000026261e7228 */ /* 0x000fe40000000000 */
[----:B------:R-:W-:-:S06]  /*4ed0*/  DADD R36, R32, -R38 ;  /* 0x0000000020247229 */ /* 0x000fcc0000000826 */
[----:B------:R-:W-:Y:S01]  /*4ee0*/  DFMA R6, R30, UR8, R6 ;  /* 0x000000081e067c2b */ /* 0x000fe20008000006 */
[----:B------:R-:W-:Y:S01]  /*4ef0*/  UMOV UR8, 0x75488a3f ;  /* 0x75488a3f00087882 */ /* 0x000fe20000000000 */
[----:B------:R-:W-:Y:S01]  /*4f00*/  UMOV UR9, 0x3ef3b20a ;  /* 0x3ef3b20a00097882 */ /* 0x000fe20000000000 */
[----:B------:R-:W-:-:S05]  /*4f10*/  DADD R36, R36, R36 ;  /* 0x0000000024247229 */ /* 0x000fca0000000024 */
[----:B------:R-:W-:Y:S01]  /*4f20*/  DFMA R6, R30, R6, UR8 ;  /* 0x000000081e067e2b */ /* 0x000fe20008000006 */
[----:B------:R-:W-:Y:S01]  /*4f30*/  UMOV UR8, 0xe4faecd5 ;  /* 0xe4faecd500087882 */ /* 0x000fe20000000000 */
[----:B------:R-:W-:Y:S01]  /*4f40*/  UMOV UR9, 0x3f1745cd ;  /* 0x3f1745cd00097882 */ /* 0x000fe20000000000 */
[----:B------:R-:W-:-:S05]  /*4f50*/  DFMA R36, R32, -R38, R36 ;  /* 0x800000262024722b */ /* 0x000fca0000000024 */
[----:B------:R-:W-:Y:S01]  /*4f60*/  DFMA R6, R30, R6, UR8 ;  /* 0x000000081e067e2b */ /* 0x000fe20008000006 */
[----:B------:R-:W-:Y:S01]  /*4f70*/  UMOV UR8, 0x258a578b ;  /* 0x258a578b00087882 */ /* 0x000fe20000000000 */
[----:B------:R-:W-:Y:S01]  /*4f80*/  UMOV UR9, 0x3f3c71c7 ;  /* 0x3f3c71c700097882 */ /* 0x000fe20000000000 */
[----:B------:R-:W-:Y:S02]  /*4f90*/  DMUL R36, R8, R36 ;  /* 0x0000002408247228 */ /* 0x000fe40000000000 */
[----:B------:R-:W-:-:S03]  /*4fa0*/  DMUL R8, R38, R38 ;  /* 0x0000002626087228 */ /* 0x000fc60000000000 */
[----:B------:R-:W-:Y:S01]  /*4fb0*/  DFMA R6, R30, R6, UR8 ;  /* 0x000000081e067e2b */ /* 0x000fe20008000006 */
[----:B------:R-:W-:Y:S01]  /*4fc0*/  UMOV UR8, 0x9242b910 ;  /* 0x9242b91000087882 */ /* 0x000fe20000000000 */
[----:B------:R-:W-:-:S06]  /*4fd0*/  UMOV UR9, 0x3f624924 ;  /* 0x3f62492400097882 */ /* 0x000fcc0000000000 */
[----:B------:R-:W-:Y:S01]  /*4fe0*/  DFMA R6, R30, R6, UR8 ;  /* 0x000000081e067e2b */ /* 0x000fe20008000006 */
[----:B------:R-:W-:Y:S01]  /*4ff0*/  UMOV UR8, 0x99999dfb ;  /* 0x99999dfb00087882 */ /* 0x000fe20000000000 */
[----:B------:R-:W-:-:S06]  /*5000*/  UMOV UR9, 0x3f899999 ;  /* 0x3f89999900097882 */ /* 0x000fcc0000000000 */
[----:B------:R-:W-:Y:S01]  /*5010*/  DFMA R6, R30, R6, UR8 ;  /* 0x000000081e067e2b */ /* 0x000fe20008000006 */
[----:B------:R-:W-:Y:S01]  /*5020*/  UMOV UR8, 0x55555555 ;  /* 0x5555555500087882 */ /* 0x000fe20000000000 */
[----:B------:R-:W-:-:S06]  /*5030*/  UMOV UR9, 0x3fb55555 ;  /* 0x3fb5555500097882 */ /* 0x000fcc0000000000 */
[----:B------:R-:W-:-:S08]  /*5040*/  DFMA R32, R30, R6, UR8 ;  /* 0x000000081e207e2b */ /* 0x000fd00008000006 */
[----:B------:R-:W-:Y:S01]  /*5050*/  DADD R34, -R32, UR8 ;  /* 0x0000000820227e29 */ /* 0x000fe20008000100 */
[----:B------:R-:W-:Y:S01]  /*5060*/  UMOV UR8, 0xb9e7b0 ;  /* 0x00b9e7b000087882 */ /* 0x000fe20000000000 */
[----:B------:R-:W-:-:S06]  /*5070*/  UMOV UR9, 0x3c46a4cb ;  /* 0x3c46a4cb00097882 */ /* 0x000fcc0000000000 */
[----:B------:R-:W-:Y:S02]  /*5080*/  DFMA R34, R30, R6, R34 ;  /* 0x000000061e22722b */ /* 0x000fe40000000022 */
[----:B------:R-:W-:Y:S01]  /*5090*/  DFMA R30, R38, R38, -R8 ;  /* 0x00000026261e722b */ /* 0x000fe20000000808 */
[----:B------:R-:W-:Y:S02]  /*50a0*/  VIADD R7, R37, 0x100000 ;  /* 0x0010000025077836 */ /* 0x000fe40000000000 */
[----:B------:R-:W-:-:S03]  /*50b0*/  IMAD.MOV.U32 R6, RZ, RZ, R36 ;  /* 0x000000ffff067224 */ /* 0x000fc600078e0024 */
[----:B------:R-:W-:Y:S01]  /*50c0*/  DADD R34, R34, -UR8 ;  /* 0x8000000822227e29 */ /* 0x000fe20008000000 */
[----:B------:R-:W-:Y:S01]  /*50d0*/  UMOV UR8, 0x80000000 ;  /* 0x8000000000087882 */ /* 0x000fe20000000000 */
[----:B------:R-:W-:Y:S01]  /*50e0*/  UMOV UR9, 0x43300000 ;  /* 0x4330000000097882 */ /* 0x000fe20000000000 */
[C---:B------:R-:W-:Y:S02]  /*50f0*/  DFMA R6, R38.reuse, R6, R30 ;  /* 0x000000062606722b */ /* 0x040fe4000000001e */
[----:B------:R-:W-:-:S03]  /*5100*/  DMUL R30, R38, R8 ;  /* 0x00000008261e7228 */ /* 0x000fc60000000000 */
[----:B------:R-:W-:-:S05]  /*5110*/  DADD R42, R32, R34 ;  /* 0x00000000202a7229 */ /* 0x000fca0000000022 */
[----:B------:R-:W-:-:S03]  /*5120*/  DFMA R40, R38, R8, -R30 ;  /* 0x000000082628722b */ /* 0x000fc6000000081e */
[----:B------:R-:W-:-:S05]  /*5130*/  DADD R32, R32, -R42 ;  /* 0x0000000020207229 */ /* 0x000fca000000082a */
[----:B------:R-:W-:Y:S02]  /*5140*/  DFMA R40, R36, R8, R40 ;  /* 0x000000082428722b */ /* 0x000fe40000000028 */
[----:B------:R-:W-:Y:S02]  /*5150*/  DMUL R8, R42, R30 ;  /* 0x0000001e2a087228 */ /* 0x000fe40000000000 */
[----:B------:R-:W-:-:S04]  /*5160*/  DADD R32, R34, R32 ;  /* 0x0000000022207229 */ /* 0x000fc80000000020 */
[----:B------:R-:W-:Y:S02]  /*5170*/  DFMA R40, R38, R6, R40 ;  /* 0x000000062628722b */ /* 0x000fe40000000028 */
[----:B------:R-:W-:-:S08]  /*5180*/  DFMA R6, R42, R30, -R8 ;  /* 0x0000001e2a06722b */ /* 0x000fd00000000808 */
[----:B------:R-:W-:Y:S01]  /*5190*/  DFMA R40, R42, R40, R6 ;  /* 0x000000282a28722b */ /* 0x000fe20000000006 */
[C---:B------:R-:W-:Y:S02]  /*51a0*/  VIADD R6, R5.reuse, 0xfffffc01 ;  /* 0xfffffc0105067836 */ /* 0x040fe40000000000 */
[----:B------:R-:W-:Y:S02]  /*51b0*/  @P4 VIADD R6, R5, 0xfffffc02 ;  /* 0xfffffc0205064836 */ /* 0x000fe40000000000 */
[----:B------:R-:W-:-:S03]  /*51c0*/  IMAD.MOV.U32 R7, RZ, RZ, 0x43300000 ;  /* 0x43300000ff077424 */ /* 0x000fc600078e00ff */
[----:B------:R-:W-:Y:S01]  /*51d0*/  DFMA R40, R32, R30, R40 ;  /* 0x0000001e2028722b */ /* 0x000fe20000000028 */
[----:B------:R-:W-:-:S07]  /*51e0*/  LOP3.LUT R6, R6, 0x80000000, RZ, 0x3c, !PT ;  /* 0x8000000006067812 */ /* 0x000fce00078e3cff */
[----:B------:R-:W-:-:S08]  /*51f0*/  DADD R32, R8, R40 ;  /* 0x0000000008207229 */ /* 0x000fd00000000028 */
[--C-:B------:R-:W-:Y:S02]  /*5200*/  DADD R30, R38, R32.reuse ;  /* 0x00000000261e7229 */ /* 0x100fe40000000020 */
[----:B------:R-:W-:-:S06]  /*5210*/  DADD R8, R8, -R32 ;  /* 0x0000000008087229 */ /* 0x000fcc0000000820 */
[----:B------:R-:W-:Y:S02]  /*5220*/  DADD R38, R38, -R30 ;  /* 0x0000000026267229 */ /* 0x000fe4000000081e */
[----:B------:R-:W-:-:S06]  /*5230*/  DADD R8, R40, R8 ;  /* 0x0000000028087229 */ /* 0x000fcc0000000008 */
[----:B------:R-:W-:-:S08]  /*5240*/  DADD R38, R32, R38 ;  /* 0x0000000020267229 */ /* 0x000fd00000000026 */
[----:B------:R-:W-:-:S08]  /*5250*/  DADD R8, R8, R38 ;  /* 0x0000000008087229 */ /* 0x000fd00000000026 */
[----:B------:R-:W-:Y:S02]  /*5260*/  DADD R36, R36, R8 ;  /* 0x0000000024247229 */ /* 0x000fe40000000008 */
[----:B------:R-:W-:Y:S01]  /*5270*/  DADD R8, R6, -UR8 ;  /* 0x8000000806087e29 */ /* 0x000fe20008000000 */
[----:B------:R-:W-:Y:S01]  /*5280*/  UMOV UR8, 0xfefa39ef ;  /* 0xfefa39ef00087882 */ /* 0x000fe20000000000 */
[----:B------:R-:W-:-:S04]  /*5290*/  UMOV UR9, 0x3fe62e42 ;  /* 0x3fe62e4200097882 */ /* 0x000fc80000000000 */
[----:B------:R-:W-:-:S08]  /*52a0*/  DADD R32, R30, R36 ;  /* 0x000000001e207229 */ /* 0x000fd00000000024 */
[--C-:B------:R-:W-:Y:S02]  /*52b0*/  DFMA R6, R8, UR8, R32.reuse ;  /* 0x0000000808067c2b */ /* 0x100fe40008000020 */
[----:B------:R-:W-:-:S06]  /*52c0*/  DADD R34, R30, -R32 ;  /* 0x000000001e227229 */ /* 0x000fcc0000000820 */
[----:B------:R-:W-:Y:S02]  /*52d0*/  DFMA R30, R8, -UR8, R6 ;  /* 0x80000008081e7c2b */ /* 0x000fe40008000006 */
[----:B------:R-:W-:-:S06]  /*52e0*/  DADD R34, R36, R34 ;  /* 0x0000000024227229 */ /* 0x000fcc0000000022 */
[----:B------:R-:W-:-:S08]  /*52f0*/  DADD R30, -R32, R30 ;  /* 0x00000000201e7229 */ /* 0x000fd0000000011e */
[----:B------:R-:W-:-:S08]  /*5300*/  DADD R30, R34, -R30 ;  /* 0x00000000221e7229 */ /* 0x000fd0000000081e */
[----:B------:R-:W-:-:S08]  /*5310*/  DFMA R32, R8, UR10, R30 ;  /* 0x0000000a08207c2b */ /* 0x000fd0000800001e */
[----:B------:R-:W-:-:S08]  /*5320*/  DADD R30, R6, R32 ;  /* 0x00000000061e7229 */ /* 0x000fd00000000020 */
[----:B------:R-:W-:Y:S02]  /*5330*/  DADD R6, R6, -R30 ;  /* 0x0000000006067229 */ /* 0x000fe4000000081e */
[----:B------:R-:W-:-:S06]  /*5340*/  DMUL R8, R30, 2 ;  /* 0x400000001e087828 */ /* 0x000fcc0000000000 */
[----:B------:R-:W-:Y:S02]  /*5350*/  DADD R32, R32, R6 ;  /* 0x0000000020207229 */ /* 0x000fe40000000006 */
[----:B------:R-:W-:Y:S01]  /*5360*/  DFMA R30, R30, 2, -R8 ;  /* 0x400000001e1e782b */ /* 0x000fe20000000808 */
[----:B------:R-:W-:Y:S02]  /*5370*/  IMAD.MOV.U32 R6, RZ, RZ, 0x652b82fe ;  /* 0x652b82feff067424 */ /* 0x000fe400078e00ff */
[----:B------:R-:W-:-:S05]  /*5380*/  IMAD.MOV.U32 R7, RZ, RZ, 0x3ff71547 ;  /* 0x3ff71547ff077424 */ /* 0x000fca00078e00ff */
[----:B------:R-:W-:-:S08]  /*5390*/  DFMA R32, R32, 2, R30 ;  /* 0x400000002020782b */ /* 0x000fd0000000001e */
[----:B------:R-:W-:-:S08]  /*53a0*/  DADD R34, R8, R32 ;  /* 0x0000000008227229 */ /* 0x000fd00000000020 */
[----:B------:R-:W-:Y:S02]  /*53b0*/  DFMA R6, R34, R6, 6.75539944105574400000e+15 ;  /* 0x433800002206742b */ /* 0x000fe40000000006 */
[----:B------:R-:W-:-:S06]  /*53c0*/  FSETP.GEU.AND P4, PT, |R35|, 4.1917929649353027344, PT ;  /* 0x4086232b2300780b */ /* 0x000fcc0003f8e200 */
[----:B------:R-:W-:-:S08]  /*53d0*/  DADD R30, R6, -6.75539944105574400000e+15 ;  /* 0xc3380000061e7429 */ /* 0x000fd00000000000 */
[----:B------:R-:W-:Y:S01]  /*53e0*/  DFMA R36, R30, -UR8, R34 ;  /* 0x800000081e247c2b */ /* 0x000fe20008000022 */
[----:B------:R-:W-:Y:S01]  /*53f0*/  UMOV UR8, 0x3b39803f ;  /* 0x3b39803f00087882 */ /* 0x000fe20000000000 */
[----:B------:R-:W-:-:S06]  /*5400*/  UMOV UR9, 0x3c7abc9e ;  /* 0x3c7abc9e00097882 */ /* 0x000fcc0000000000 */
[----:B------:R-:W-:Y:S01]  /*5410*/  DFMA R36, R30, -UR8, R36 ;  /* 0x800000081e247c2b */ /* 0x000fe20008000024 */
[----:B------:R-:W-:Y:S01]  /*5420*/  UMOV UR8, 0x69ce2bdf ;  /* 0x69ce2bdf00087882 */ /* 0x000fe20000000000 */
[----:B------:R-:W-:Y:S01]  /*5430*/  MOV R30, 0xfca213ea ;  /* 0xfca213ea001e7802 */ /* 0x000fe20000000f00 */
[----:B------:R-:W-:Y:S01]  /*5440*/  IMAD.MOV.U32 R31, RZ, RZ, 0x3e928af3 ;  /* 0x3e928af3ff1f7424 */ /* 0x000fe200078e00ff */
[----:B------:R-:W-:-:S05]  /*5450*/  UMOV UR9, 0x3e5ade15 ;  /* 0x3e5ade1500097882 */ /* 0x000fca0000000000 */
[----:B------:R-:W-:Y:S01]  /*5460*/  DFMA R30, R36, UR8, R30 ;  /* 0x00000008241e7c2b */ /* 0x000fe2000800001e */
        /* <DEDUP_REMOVED lines=24> */
[----:B------:R-:W-:-:S08]  /*55f0*/  DFMA R30, R36, R30, 1 ;  /* 0x3ff00000241e742b */ /* 0x000fd0000000001e */
[----:B------:R-:W-:Y:S02]  /*5600*/  DFMA R30, R36, R30, 1 ;  /* 0x3ff00000241e742b */ /* 0x000fe4000000001e */
[----:B------:R-:W-:-:S08]  /*5610*/  DADD R36, R8, -R34 ;  /* 0x0000000008247229 */ /* 0x000fd00000000822 */
[----:B------:R-:W-:Y:S01]  /*5620*/  DADD R32, R32, R36 ;  /* 0x0000000020207229 */ /* 0x000fe20000000024 */
[----:B------:R-:W-:Y:S02]  /*5630*/  IMAD R9, R6, 0x100000, R31 ;  /* 0x0010000006097824 */ /* 0x000fe400078e021f */
[----:B------:R-:W-:Y:S01]  /*5640*/  IMAD.MOV.U32 R8, RZ, RZ, R30 ;  /* 0x000000ffff087224 */ /* 0x000fe200078e001e */
[----:B------:R-:W-:Y:S07]  /*5650*/  @!P4 BRA `(.L_x_83) ;  /* 0x000000000030c947 */ /* 0x000fee0003800000 */
[C---:B------:R-:W-:Y:S02]  /*5660*/  DADD R8, R34.reuse, +INF ;  /* 0x7ff0000022087429 */ /* 0x040fe40000000000 */
[----:B------:R-:W-:-:S08]  /*5670*/  DSETP.GEU.AND P4, PT, R34, RZ, PT ;  /* 0x000000ff2200722a */ /* 0x000fd00003f8e000 */
[----:B------:R-:W-:Y:S02]  /*5680*/  FSEL R8, R8, RZ, P4 ;  /* 0x000000ff08087208 */ /* 0x000fe40002000000 */
[----:B------:R-:W-:Y:S02]  /*5690*/  FSEL R9, R9, RZ, P4 ;  /* 0x000000ff09097208 */ /* 0x000fe40002000000 */
[----:B------:R-:W-:-:S13]  /*56a0*/  FSETP.GEU.AND P4, PT, |R35|, 4.2275390625, PT ;  /* 0x408748002300780b */ /* 0x000fda0003f8e200 */
[----:B------:R-:W-:-:S04]  /*56b0*/  @!P4 LEA.HI R5, R6, R6, RZ, 0x1 ;  /* 0x000000060605c211 */ /* 0x000fc800078f08ff */
[----:B------:R-:W-:-:S05]  /*56c0*/  @!P4 SHF.R.S32.HI R5, RZ, 0x1, R5 ;  /* 0x00000001ff05c819 */ /* 0x000fca0000011405 */
[----:B------:R-:W-:Y:S02]  /*56d0*/  @!P4 IMAD.IADD R6, R6, 0x1, -R5 ;  /* 0x000000010606c824 */ /* 0x000fe400078e0a05 */
[----:B------:R-:W-:-:S03]  /*56e0*/  @!P4 IMAD R31, R5, 0x100000, R31 ;  /* 0x00100000051fc824 */ /* 0x000fc600078e021f */
[----:B------:R-:W-:Y:S01]  /*56f0*/  @!P4 LEA R7, R6, 0x3ff00000, 0x14 ;  /* 0x3ff000000607c811 */ /* 0x000fe200078ea0ff */
[----:B------:R-:W-:-:S06]  /*5700*/  @!P4 IMAD.MOV.U32 R6, RZ, RZ, RZ ;  /* 0x000000ffff06c224 */ /* 0x000fcc00078e00ff */
[----:B------:R-:W-:-:S11]  /*5710*/  @!P4 DMUL R8, R30, R6 ;  /* 0x000000061e08c228 */ /* 0x000fd60000000000 */
.L_x_83:
[----:B------:R-:W-:Y:S01]  /*5720*/  DFMA R32, R32, R8, R8 ;  /* 0x000000082020722b */ /* 0x000fe20000000008 */
[----:B------:R-:W-:Y:S01]  /*5730*/  IMAD.MOV.U32 R6, RZ, RZ, R4 ;  /* 0x000000ffff067224 */ /* 0x000fe200078e0004 */
[----:B------:R-:W-:Y:S01]  /*5740*/  DSETP.NEU.AND P4, PT, |R8|, +INF , PT ;  /* 0x7ff000000800742a */ /* 0x000fe20003f8d200 */
[----:B------:R-:W-:-:S07]  /*5750*/  IMAD.MOV.U32 R7, RZ, RZ, 0x0 ;  /* 0x00000000ff077424 */ /* 0x000fce00078e00ff */
[----:B------:R-:W-:Y:S02]  /*5760*/  FSEL R8, R8, R32, !P4 ;  /* 0x0000002008087208 */ /* 0x000fe40006000000 */
[----:B------:R-:W-:Y:S01]  /*5770*/  FSEL R5, R9, R33, !P4 ;  /* 0x0000002109057208 */ /* 0x000fe20006000000 */
[----:B------:R-:W-:Y:S06]  /*5780*/  RET.REL.NODEC R6 `(_Z11cavity_flowPdS_S_S_S_S_S_dddddii) ;  /* 0xffffffa8061c7950 */ /* 0x000fec0003c3ffff */
.L_x_84:
[----:B------:R-:W-:-:S00]  /*5790*/  BRA `(.L_x_84) ;  /* 0xfffffffc00fc7947 */ /* 0x000fc0000383ffff */
[----:B------:R-:W-:-:S00]  /*57a0*/  NOP ;  /* 0x0000000000007918 */ /* 0x000fc00000000000 */
        /* <DEDUP_REMOVED lines=13> */
.L_x_103:


//--------------------- .nv.shared.reserved.0     --------------------------
	.section	.nv.shared.reserved.0,"aw",@nobits
	.weak		__nv_reservedSMEM_offset_0_alias
	.size		__nv_reservedSMEM_offset_0_alias, 0, 64
	.other		__nv_reservedSMEM_offset_0_alias,@"STO_CUDA_RESERVED_SHARED STV_DEFAULT"
__nv_reservedSMEM_offset_0_alias:
	.zero		0
	.zero		64


//--------------------- .nv.constant0._Z11cavity_flowPdS_S_S_S_S_S_dddddii --------------------------
	.section	.nv.constant0._Z11cavity_flowPdS_S_S_S_S_S_dddddii,"a",@progbits
	.sectionflags	@""
	.align	4
.nv.constant0._Z11cavity_flowPdS_S_S_S_S_S_dddddii:
	.zero		1000


//--------------------- SYMBOLS --------------------------

	.type		.nv.reservedSmem.offset0,@object
	.size		.nv.reservedSmem.offset0,0x4
